	.target	sm_100a

	.elftype	@"ET_EXEC"


//--------------------- .note.nv.tkinfo           --------------------------
	.section	.note.nv.tkinfo,"",@"SHT_NOTE"
	.sectionflags	@"SHF_NOTE_NV_TKINFO"
	.tkinfo
        /*0018*/ 	.word	0x00000002
        /*0030*/ 	.string	""
        /*0030*/ 	.string	"ptxas"
        /*0030*/ 	.string	"Cuda compilation tools, release 13.0, V13.0.88"
        /*0030*/ 	.string	"Build cuda_13.0.r13.0/compiler.36424714_0"
        /*0030*/ 	.string	"-arch sm_100a -m 64 "



//--------------------- .note.nv.cuinfo           --------------------------
	.section	.note.nv.cuinfo,"",@"SHT_NOTE"
	.sectionflags	@"SHF_NOTE_NV_CUINFO"
        /*0018*/ 	.short	0x0002
        /*001a*/ 	.short	0x0064
        /*001c*/ 	.short	0x0082
	.zero		2


//--------------------- .nv.info                  --------------------------
	.section	.nv.info,"",@"SHT_CUDA_INFO"
	.align	4


	//----- nvinfo : EIATTR_REGCOUNT
	.align		4
        /*0000*/ 	.byte	0x04, 0x2f
        /*0002*/ 	.short	(.L_19 - .L_18)
	.align		4
.L_18:
        /*0004*/ 	.word	index@(_ZN7cutlass13device_kernelINS_4gemm6kernel13GemmUniversalIN4cute5tupleIJiiiiEEENS1_10collective13CollectiveMmaINS1_35MainloopSm100TmaUmmaWarpSpecializedILi6ELi2ELi4ENS5_IJNS4_1CILi2EEENSA_ILi1EEESC_EEEEENS5_IJNSA_ILi64EEENSA_ILi160EEESF_EEENS_6half_tENS5_IJlSC_lEEESI_SJ_NS4_8TiledMMAINS4_8MMA_AtomIJNS4_20SM100_MMA_F16BF16_SSISI_SI_fLi64ELi160ELNS4_4UMMA5MajorE0ELSO_0ELNSN_7ScaleInE0ELSP_0EEEEEENS4_6LayoutINS5_IJSC_SC_SC_EEENS5_IJNSA_ILi0EEESU_SU_EEEEENS5_IJNS4_10UnderscoreESX_SX_EEEEENS4_13SM90_TMA_LOADENS4_14ComposedLayoutINS4_7SwizzleILi3ELi4ELi3EEENS4_18smem_ptr_flag_bitsILi16EEENSS_INS5_IJNSA_ILi8EEESF_EEENS5_IJSF_SC_EEEEEEEvNS4_8identityENS4_23SM90_TMA_LOAD_MULTICASTES1A_vS1B_EENS_8epilogue10collective18CollectiveEpilogueINS1E_23Sm100TmaWarpSpecializedILi2ELi1ELi80ELb1ELb0EEEJSH_NS5_IJNSS_ISF_SC_EENSS_ISG_SC_EEEEESI_SJ_SI_SJ_NS1E_6fusion15FusionCallbacksIS1I_NS1M_17LinearCombinationISI_fSI_fLNS_15FloatRoundStyleE2EEESH_S1L_JEEENS4_5SM1004TMEM4LOAD26SM100_TMEM_LOAD_16dp256b4xES10_NS11_INS12_ILi2ELi4ELi3EEES15_NSS_INS5_IJS16_NSA_ILi32EEEEEENS5_IJS1X_SC_EEEEEEENS4_17SM75_U32x4_LDSM_NENS4_14SM90_TMA_STOREES21_NS4_17SM90_U32x4_STSM_NENS4_39AutoVectorizingCopyWithAssumedAlignmentILi128EEEEEEvvEEEEvNT_6ParamsE)
        /*0008*/ 	.word	0x000000cb


	//----- nvinfo : EIATTR_FRAME_SIZE
	.align		4
.L_19:
        /*000c*/ 	.byte	0x04, 0x11
        /*000e*/ 	.short	(.L_21 - .L_20)
	.align		4
.L_20:
        /*0010*/ 	.word	index@($__internal_2_$__cuda_sm10x_tcgen05_guardrail_trap_unallocated_columns_being_dealloced)
        /*0014*/ 	.word	0x00000000


	//----- nvinfo : EIATTR_FRAME_SIZE
	.align		4
.L_21:
        /*0018*/ 	.byte	0x04, 0x11
        /*001a*/ 	.short	(.L_23 - .L_22)
	.align		4
.L_22:
        /*001c*/ 	.word	index@($__internal_1_$__cuda_sm10x_tcgen05_guardrail_trap_phase_invalid_during_alloc)
        /*0020*/ 	.word	0x00000000


	//----- nvinfo : EIATTR_FRAME_SIZE
	.align		4
.L_23:
        /*0024*/ 	.byte	0x04, 0x11
        /*0026*/ 	.short	(.L_25 - .L_24)
	.align		4
.L_24:
        /*0028*/ 	.word	index@($__internal_0_$__cuda_sm10x_tcgen05_guardrail_trap_col_being_dealloced_not_returned_by_alloc)
        /*002c*/ 	.word	0x00000000


	//----- nvinfo : EIATTR_FRAME_SIZE
	.align		4
.L_25:
        /*0030*/ 	.byte	0x04, 0x11
        /*0032*/ 	.short	(.L_27 - .L_26)
	.align		4
.L_26:
        /*0034*/ 	.word	index@(_ZN7cutlass13device_kernelINS_4gemm6kernel13GemmUniversalIN4cute5tupleIJiiiiEEENS1_10collective13CollectiveMmaINS1_35MainloopSm100TmaUmmaWarpSpecializedILi6ELi2ELi4ENS5_IJNS4_1CILi2EEENSA_ILi1EEESC_EEEEENS5_IJNSA_ILi64EEENSA_ILi160EEESF_EEENS_6half_tENS5_IJlSC_lEEESI_SJ_NS4_8TiledMMAINS4_8MMA_AtomIJNS4_20SM100_MMA_F16BF16_SSISI_SI_fLi64ELi160ELNS4_4UMMA5MajorE0ELSO_0ELNSN_7ScaleInE0ELSP_0EEEEEENS4_6LayoutINS5_IJSC_SC_SC_EEENS5_IJNSA_ILi0EEESU_SU_EEEEENS5_IJNS4_10UnderscoreESX_SX_EEEEENS4_13SM90_TMA_LOADENS4_14ComposedLayoutINS4_7SwizzleILi3ELi4ELi3EEENS4_18smem_ptr_flag_bitsILi16EEENSS_INS5_IJNSA_ILi8EEESF_EEENS5_IJSF_SC_EEEEEEEvNS4_8identityENS4_23SM90_TMA_LOAD_MULTICASTES1A_vS1B_EENS_8epilogue10collective18CollectiveEpilogueINS1E_23Sm100TmaWarpSpecializedILi2ELi1ELi80ELb1ELb0EEEJSH_NS5_IJNSS_ISF_SC_EENSS_ISG_SC_EEEEESI_SJ_SI_SJ_NS1E_6fusion15FusionCallbacksIS1I_NS1M_17LinearCombinationISI_fSI_fLNS_15FloatRoundStyleE2EEESH_S1L_JEEENS4_5SM1004TMEM4LOAD26SM100_TMEM_LOAD_16dp256b4xES10_NS11_INS12_ILi2ELi4ELi3EEES15_NSS_INS5_IJS16_NSA_ILi32EEEEEENS5_IJS1X_SC_EEEEEEENS4_17SM75_U32x4_LDSM_NENS4_14SM90_TMA_STOREES21_NS4_17SM90_U32x4_STSM_NENS4_39AutoVectorizingCopyWithAssumedAlignmentILi128EEEEEEvvEEEEvNT_6ParamsE)
        /*0038*/ 	.word	0x00000000


	//----- nvinfo : EIATTR_MIN_STACK_SIZE
	.align		4
.L_27:
        /*003c*/ 	.byte	0x04, 0x12
        /*003e*/ 	.short	(.L_29 - .L_28)
	.align		4
.L_28:
        /*0040*/ 	.word	index@(_ZN7cutlass13device_kernelINS_4gemm6kernel13GemmUniversalIN4cute5tupleIJiiiiEEENS1_10collective13CollectiveMmaINS1_35MainloopSm100TmaUmmaWarpSpecializedILi6ELi2ELi4ENS5_IJNS4_1CILi2EEENSA_ILi1EEESC_EEEEENS5_IJNSA_ILi64EEENSA_ILi160EEESF_EEENS_6half_tENS5_IJlSC_lEEESI_SJ_NS4_8TiledMMAINS4_8MMA_AtomIJNS4_20SM100_MMA_F16BF16_SSISI_SI_fLi64ELi160ELNS4_4UMMA5MajorE0ELSO_0ELNSN_7ScaleInE0ELSP_0EEEEEENS4_6LayoutINS5_IJSC_SC_SC_EEENS5_IJNSA_ILi0EEESU_SU_EEEEENS5_IJNS4_10UnderscoreESX_SX_EEEEENS4_13SM90_TMA_LOADENS4_14ComposedLayoutINS4_7SwizzleILi3ELi4ELi3EEENS4_18smem_ptr_flag_bitsILi16EEENSS_INS5_IJNSA_ILi8EEESF_EEENS5_IJSF_SC_EEEEEEEvNS4_8identityENS4_23SM90_TMA_LOAD_MULTICASTES1A_vS1B_EENS_8epilogue10collective18CollectiveEpilogueINS1E_23Sm100TmaWarpSpecializedILi2ELi1ELi80ELb1ELb0EEEJSH_NS5_IJNSS_ISF_SC_EENSS_ISG_SC_EEEEESI_SJ_SI_SJ_NS1E_6fusion15FusionCallbacksIS1I_NS1M_17LinearCombinationISI_fSI_fLNS_15FloatRoundStyleE2EEESH_S1L_JEEENS4_5SM1004TMEM4LOAD26SM100_TMEM_LOAD_16dp256b4xES10_NS11_INS12_ILi2ELi4ELi3EEES15_NSS_INS5_IJS16_NSA_ILi32EEEEEENS5_IJS1X_SC_EEEEEEENS4_17SM75_U32x4_LDSM_NENS4_14SM90_TMA_STOREES21_NS4_17SM90_U32x4_STSM_NENS4_39AutoVectorizingCopyWithAssumedAlignmentILi128EEEEEEvvEEEEvNT_6ParamsE)
        /*0044*/ 	.word	0x00000000
.L_29:


//--------------------- .nv.compat                --------------------------
	.section	.nv.compat,"",@"SHT_CUDA_COMPAT_INFO"
	.align	4
        /*0000*/ 	.byte	0x02, 0x09, 0x01, 0x00, 0x02, 0x02, 0x02, 0x00, 0x02, 0x05, 0x05, 0x00, 0x03, 0x07, 0x01, 0x01
        /*0010*/ 	.byte	0x02, 0x03, 0x01, 0x00, 0x02, 0x06, 0x01, 0x00, 0x04, 0x0b, 0x08, 0x00, 0x09, 0x00, 0x00, 0x00
        /*0020*/ 	.byte	0x00, 0x00, 0x00, 0x00


//--------------------- .nv.info._ZN7cutlass13device_kernelINS_4gemm6kernel13GemmUniversalIN4cute5tupleIJiiiiEEENS1_10collective13CollectiveMmaINS1_35MainloopSm100TmaUmmaWarpSpecializedILi6ELi2ELi4ENS5_IJNS4_1CILi2EEENSA_ILi1EEESC_EEEEENS5_IJNSA_ILi64EEENSA_ILi160EEESF_EEENS_6half_tENS5_IJlSC_lEEESI_SJ_NS4_8TiledMMAINS4_8MMA_AtomIJNS4_20SM100_MMA_F16BF16_SSISI_SI_fLi64ELi160ELNS4_4UMMA5MajorE0ELSO_0ELNSN_7ScaleInE0ELSP_0EEEEEENS4_6LayoutINS5_IJSC_SC_SC_EEENS5_IJNSA_ILi0EEESU_SU_EEEEENS5_IJNS4_10UnderscoreESX_SX_EEEEENS4_13SM90_TMA_LOADENS4_14ComposedLayoutINS4_7SwizzleILi3ELi4ELi3EEENS4_18smem_ptr_flag_bitsILi16EEENSS_INS5_IJNSA_ILi8EEESF_EEENS5_IJSF_SC_EEEEEEEvNS4_8identityENS4_23SM90_TMA_LOAD_MULTICASTES1A_vS1B_EENS_8epilogue10collective18CollectiveEpilogueINS1E_23Sm100TmaWarpSpecializedILi2ELi1ELi80ELb1ELb0EEEJSH_NS5_IJNSS_ISF_SC_EENSS_ISG_SC_EEEEESI_SJ_SI_SJ_NS1E_6fusion15FusionCallbacksIS1I_NS1M_17LinearCombinationISI_fSI_fLNS_15FloatRoundStyleE2EEESH_S1L_JEEENS4_5SM1004TMEM4LOAD26SM100_TMEM_LOAD_16dp256b4xES10_NS11_INS12_ILi2ELi4ELi3EEES15_NSS_INS5_IJS16_NSA_ILi32EEEEEENS5_IJS1X_SC_EEEEEEENS4_17SM75_U32x4_LDSM_NENS4_14SM90_TMA_STOREES21_NS4_17SM90_U32x4_STSM_NENS4_39AutoVectorizingCopyWithAssumedAlignmentILi128EEEEEEvvEEEEvNT_6ParamsE --------------------------
	.section	.nv.info._ZN7cutlass13device_kernelINS_4gemm6kernel13GemmUniversalIN4cute5tupleIJiiiiEEENS1_10collective13CollectiveMmaINS1_35MainloopSm100TmaUmmaWarpSpecializedILi6ELi2ELi4ENS5_IJNS4_1CILi2EEENSA_ILi1EEESC_EEEEENS5_IJNSA_ILi64EEENSA_ILi160EEESF_EEENS_6half_tENS5_IJlSC_lEEESI_SJ_NS4_8TiledMMAINS4_8MMA_AtomIJNS4_20SM100_MMA_F16BF16_SSISI_SI_fLi64ELi160ELNS4_4UMMA5MajorE0ELSO_0ELNSN_7ScaleInE0ELSP_0EEEEEENS4_6LayoutINS5_IJSC_SC_SC_EEENS5_IJNSA_ILi0EEESU_SU_EEEEENS5_IJNS4_10UnderscoreESX_SX_EEEEENS4_13SM90_TMA_LOADENS4_14ComposedLayoutINS4_7SwizzleILi3ELi4ELi3EEENS4_18smem_ptr_flag_bitsILi16EEENSS_INS5_IJNSA_ILi8EEESF_EEENS5_IJSF_SC_EEEEEEEvNS4_8identityENS4_23SM90_TMA_LOAD_MULTICASTES1A_vS1B_EENS_8epilogue10collective18CollectiveEpilogueINS1E_23Sm100TmaWarpSpecializedILi2ELi1ELi80ELb1ELb0EEEJSH_NS5_IJNSS_ISF_SC_EENSS_ISG_SC_EEEEESI_SJ_SI_SJ_NS1E_6fusion15FusionCallbacksIS1I_NS1M_17LinearCombinationISI_fSI_fLNS_15FloatRoundStyleE2EEESH_S1L_JEEENS4_5SM1004TMEM4LOAD26SM100_TMEM_LOAD_16dp256b4xES10_NS11_INS12_ILi2ELi4ELi3EEES15_NSS_INS5_IJS16_NSA_ILi32EEEEEENS5_IJS1X_SC_EEEEEEENS4_17SM75_U32x4_LDSM_NENS4_14SM90_TMA_STOREES21_NS4_17SM90_U32x4_STSM_NENS4_39AutoVectorizingCopyWithAssumedAlignmentILi128EEEEEEvvEEEEvNT_6ParamsE,"",@"SHT_CUDA_INFO"
	.sectionflags	@""
	.align	4


	//----- nvinfo : EIATTR_CUDA_API_VERSION
	.align		4
        /*0000*/ 	.byte	0x04, 0x37
        /*0002*/ 	.short	(.L_31 - .L_30)
.L_30:
        /*0004*/ 	.word	0x00000082


	//----- nvinfo : EIATTR_KPARAM_INFO
	.align		4
.L_31:
        /*0008*/ 	.byte	0x04, 0x17
        /*000a*/ 	.short	(.L_33 - .L_32)
.L_32:
        /*000c*/ 	.word	0x00000000
        /*0010*/ 	.short	0x0000
        /*0012*/ 	.short	0x0000
        /*0014*/ 	.byte	0x00, 0xf0, 0x01, 0x20


	//----- nvinfo : EIATTR_AT_ENTRY_FRAGMENTS
	.align		4
.L_33:
        /*0018*/ 	.byte	0x04, 0x4f
        /*001a*/ 	.short	(.L_35 - .L_34)


	//   ....[0]....
.L_34:
        /*001c*/ 	.word	0x00000006


	//----- nvinfo : EIATTR_RESERVED_SMEM_USED
	.align		4
.L_35:
        /*0020*/ 	.byte	0x01, 0x41
	.zero		2


	//----- nvinfo : EIATTR_SPARSE_MMA_MASK
	.align		4
        /*0024*/ 	.byte	0x03, 0x50
        /*0026*/ 	.short	0x0000


	//----- nvinfo : EIATTR_TCGEN05_1CTA_USED
	.align		4
        /*0028*/ 	.byte	0x01, 0x51
	.zero		2


	//----- nvinfo : EIATTR_MAXREG_COUNT
	.align		4
        /*002c*/ 	.byte	0x03, 0x1b
        /*002e*/ 	.short	0x00ff


	//----- nvinfo : EIATTR_NUM_BARRIERS
	.align		4
        /*0030*/ 	.byte	0x02, 0x4c
        /*0032*/ 	.byte	0x07
	.zero		1


	//----- nvinfo : EIATTR_EXTERNS
	.align		4
        /*0034*/ 	.byte	0x04, 0x0f
        /*0036*/ 	.short	(.L_37 - .L_36)


	//   ....[0]....
	.align		4
.L_36:
        /*0038*/ 	.word	index@(__assertfail)


	//----- nvinfo : EIATTR_MERCURY_ISA_VERSION
	.align		4
.L_37:
        /*003c*/ 	.byte	0x03, 0x5f
        /*003e*/ 	.short	0x0101


	//----- nvinfo : EIATTR_INT_WARP_WIDE_INSTR_OFFSETS
	.align		4
        /*0040*/ 	.byte	0x04, 0x31
        /*0042*/ 	.short	(.L_39 - .L_38)


	//   ....[0]....
.L_38:
        /*0044*/ 	.word	0x00003da0


	//   ....[1]....
        /*0048*/ 	.word	0x00003dc0


	//   ....[2]....
        /*004c*/ 	.word	0x00003df0


	//   ....[3]....
        /*0050*/ 	.word	0x00004a00


	//   ....[4]....
        /*0054*/ 	.word	0x00004a10


	//   ....[5]....
        /*0058*/ 	.word	0x00004bd0


	//   ....[6]....
        /*005c*/ 	.word	0x00004bf0


	//   ....[7]....
        /*0060*/ 	.word	0x00004c50


	//   ....[8]....
        /*0064*/ 	.word	0x00004cb0


	//----- nvinfo : EIATTR_COOP_GROUP_MASK_REGIDS
	.align		4
.L_39:
        /*0068*/ 	.byte	0x04, 0x29
        /*006a*/ 	.short	(.L_41 - .L_40)


	//   ....[0]....
.L_40:
        /*006c*/ 	.word	0xffffffff


	//   ....[1]....
        /*0070*/ 	.word	0xffffffff


	//   ....[2]....
        /*0074*/ 	.word	0xffffffff


	//   ....[3]....
        /*0078*/ 	.word	0xffffffff


	//   ....[4]....
        /*007c*/ 	.word	0xffffffff


	//   ....[5]....
        /*0080*/ 	.word	0xffffffff


	//   ....[6]....
        /*0084*/ 	.word	0xffffffff


	//   ....[7]....
        /*0088*/ 	.word	0xffffffff


	//   ....[8]....
        /*008c*/ 	.word	0xffffffff


	//   ....[9]....
        /*0090*/ 	.word	0xffffffff


	//   ....[10]....
        /*0094*/ 	.word	0xffffffff


	//   ....[11]....
        /*0098*/ 	.word	0xffffffff


	//   ....[12]....
        /*009c*/ 	.word	0xffffffff


	//   ....[13]....
        /*00a0*/ 	.word	0xffffffff


	//----- nvinfo : EIATTR_COOP_GROUP_INSTR_OFFSETS
	.align		4
.L_41:
        /*00a4*/ 	.byte	0x04, 0x28
        /*00a6*/ 	.short	(.L_43 - .L_42)


	//   ....[0]....
.L_42:
        /*00a8*/ 	.word	0x00000080


	//   ....[1]....
        /*00ac*/ 	.word	0x000004e0


	//   ....[2]....
        /*00b0*/ 	.word	0x000006c0


	//   ....[3]....
        /*00b4*/ 	.word	0x00000820


	//   ....[4]....
        /*00b8*/ 	.word	0x00000920


	//   ....[5]....
        /*00bc*/ 	.word	0x00000a90


	//   ....[6]....
        /*00c0*/ 	.word	0x00000c30


	//   ....[7]....
        /*00c4*/ 	.word	0x00000de0


	//   ....[8]....
        /*00c8*/ 	.word	0x00001fe0


	//   ....[9]....
        /*00cc*/ 	.word	0x00002fa0


	//   ....[10]....
        /*00d0*/ 	.word	0x000031b0


	//   ....[11]....
        /*00d4*/ 	.word	0x000031e0


	//   ....[12]....
        /*00d8*/ 	.word	0x00003c80


	//   ....[13]....
        /*00dc*/ 	.word	0x00003eb0


	//----- nvinfo : EIATTR_VRC_CTA_INIT_COUNT
	.align		4
.L_43:
        /*00e0*/ 	.byte	0x02, 0x4a
        /*00e2*/ 	.byte	0x80
	.zero		1


	//----- nvinfo : EIATTR_SYSCALL_OFFSETS
	.align		4
        /*00e4*/ 	.byte	0x04, 0x46
        /*00e6*/ 	.short	(.L_45 - .L_44)


	//   ....[0]....
.L_44:
        /*00e8*/ 	.word	0x00005860


	//   ....[1]....
        /*00ec*/ 	.word	0x00005950


	//   ....[2]....
        /*00f0*/ 	.word	0x00006310


	//   ....[3]....
        /*00f4*/ 	.word	0x00006480


	//   ....[4]....
        /*00f8*/ 	.word	0x000065f0


	//   ....[5]....
        /*00fc*/ 	.word	0x00006760


	//   ....[6]....
        /*0100*/ 	.word	0x000068d0


	//----- nvinfo : EIATTR_MBARRIER_INSTR_OFFSETS
	.align		4
.L_45:
        /*0104*/ 	.byte	0x04, 0x39
        /*0106*/ 	.short	(.L_47 - .L_46)


	//   ....[0]....
.L_46:
        /*0108*/ 	.word	0x000005f0
        /*010c*/ 	.word	0x000000ff
        /*0110*/ 	.word	0x00000000
        /*0114*/ 	.short	0x0100
        /*0116*/ 	.byte	0x04
	.zero		1


	//   ....[1]....
        /*0118*/ 	.word	0x00000600
        /*011c*/ 	.word	0x000000ff
        /*0120*/ 	.word	0x00000030
        /*0124*/ 	.short	0x0100
        /*0126*/ 	.byte	0x04
	.zero		1


	//   ....[2]....
        /*0128*/ 	.word	0x00000610
        /*012c*/ 	.word	0x000000ff
        /*0130*/ 	.word	0x00000008
        /*0134*/ 	.short	0x0100
        /*0136*/ 	.byte	0x04
	.zero		1


	//   ....[3]....
        /*0138*/ 	.word	0x00000620
        /*013c*/ 	.word	0x000000ff
        /*0140*/ 	.word	0x00000038
        /*0144*/ 	.short	0x0100
        /*0146*/ 	.byte	0x04
	.zero		1


	//   ....[4]....
        /*0148*/ 	.word	0x00000630
        /*014c*/ 	.word	0x000000ff
        /*0150*/ 	.word	0x00000010
        /*0154*/ 	.short	0x0100
        /*0156*/ 	.byte	0x04
	.zero		1


	//   ....[5]....
        /*0158*/ 	.word	0x00000640
        /*015c*/ 	.word	0x000000ff
        /*0160*/ 	.word	0x00000040
        /*0164*/ 	.short	0x0100
        /*0166*/ 	.byte	0x04
	.zero		1


	//   ....[6]....
        /*0168*/ 	.word	0x00000650
        /*016c*/ 	.word	0x000000ff
        /*0170*/ 	.word	0x00000018
        /*0174*/ 	.short	0x0100
        /*0176*/ 	.byte	0x04
	.zero		1


	//   ....[7]....
        /*0178*/ 	.word	0x00000660
        /*017c*/ 	.word	0x000000ff
        /*0180*/ 	.word	0x00000048
        /*0184*/ 	.short	0x0100
        /*0186*/ 	.byte	0x04
	.zero		1


	//   ....[8]....
        /*0188*/ 	.word	0x00000670
        /*018c*/ 	.word	0x000000ff
        /*0190*/ 	.word	0x00000020
        /*0194*/ 	.short	0x0100
        /*0196*/ 	.byte	0x04
	.zero		1


	//   ....[9]....
        /*0198*/ 	.word	0x00000680
        /*019c*/ 	.word	0x000000ff
        /*01a0*/ 	.word	0x00000050
        /*01a4*/ 	.short	0x0100
        /*01a6*/ 	.byte	0x04
	.zero		1


	//   ....[10]....
        /*01a8*/ 	.word	0x00000690
        /*01ac*/ 	.word	0x000000ff
        /*01b0*/ 	.word	0x00000028
        /*01b4*/ 	.short	0x0100
        /*01b6*/ 	.byte	0x04
	.zero		1


	//   ....[11]....
        /*01b8*/ 	.word	0x000006a0
        /*01bc*/ 	.word	0x000000ff
        /*01c0*/ 	.word	0x00000058
        /*01c4*/ 	.short	0x0100
        /*01c6*/ 	.byte	0x04
	.zero		1


	//   ....[12]....
        /*01c8*/ 	.word	0x000007d0
        /*01cc*/ 	.word	0x000000ff
        /*01d0*/ 	.word	0x00000060
        /*01d4*/ 	.short	0x0100
        /*01d6*/ 	.byte	0x04
	.zero		1


	//   ....[13]....
        /*01d8*/ 	.word	0x000007e0
        /*01dc*/ 	.word	0x000000ff
        /*01e0*/ 	.word	0x00000070
        /*01e4*/ 	.short	0x0100
        /*01e6*/ 	.byte	0x04
	.zero		1


	//   ....[14]....
        /*01e8*/ 	.word	0x000007f0
        /*01ec*/ 	.word	0x000000ff
        /*01f0*/ 	.word	0x00000068
        /*01f4*/ 	.short	0x0100
        /*01f6*/ 	.byte	0x04
	.zero		1


	//   ....[15]....
        /*01f8*/ 	.word	0x00000800
        /*01fc*/ 	.word	0x000000ff
        /*0200*/ 	.word	0x00000078
        /*0204*/ 	.short	0x0100
        /*0206*/ 	.byte	0x04
	.zero		1


	//   ....[16]....
        /*0208*/ 	.word	0x000008f0
        /*020c*/ 	.word	0x000000ff
        /*0210*/ 	.word	0x00000080
        /*0214*/ 	.short	0x0100
        /*0216*/ 	.byte	0x06
	.zero		1


	//   ....[17]....
        /*0218*/ 	.word	0x00000900
        /*021c*/ 	.word	0x000000ff
        /*0220*/ 	.word	0x00000088
        /*0224*/ 	.short	0x0100
        /*0226*/ 	.byte	0x06
	.zero		1


	//   ....[18]....
        /*0228*/ 	.word	0x00000a40
        /*022c*/ 	.word	0x000000ff
        /*0230*/ 	.word	0x00000090
        /*0234*/ 	.short	0x0100
        /*0236*/ 	.byte	0x06
	.zero		1


	//   ....[19]....
        /*0238*/ 	.word	0x00000a50
        /*023c*/ 	.word	0x000000ff
        /*0240*/ 	.word	0x000000a0
        /*0244*/ 	.short	0x0100
        /*0246*/ 	.byte	0x06
	.zero		1


	//   ....[20]....
        /*0248*/ 	.word	0x00000a60
        /*024c*/ 	.word	0x000000ff
        /*0250*/ 	.word	0x00000098
        /*0254*/ 	.short	0x0100
        /*0256*/ 	.byte	0x06
	.zero		1


	//   ....[21]....
        /*0258*/ 	.word	0x00000a70
        /*025c*/ 	.word	0x000000ff
        /*0260*/ 	.word	0x000000a8
        /*0264*/ 	.short	0x0100
        /*0266*/ 	.byte	0x06
	.zero		1


	//   ....[22]....
        /*0268*/ 	.word	0x00000ba0
        /*026c*/ 	.word	0x000000ff
        /*0270*/ 	.word	0x000000b0
        /*0274*/ 	.short	0x0100
        /*0276*/ 	.byte	0x04
	.zero		1


	//   ....[23]....
        /*0278*/ 	.word	0x00000bb0
        /*027c*/ 	.word	0x000000ff
        /*0280*/ 	.word	0x000000d0
        /*0284*/ 	.short	0x0100
        /*0286*/ 	.byte	0x04
	.zero		1


	//   ....[24]....
        /*0288*/ 	.word	0x00000bc0
        /*028c*/ 	.word	0x000000ff
        /*0290*/ 	.word	0x000000b8
        /*0294*/ 	.short	0x0100
        /*0296*/ 	.byte	0x04
	.zero		1


	//   ....[25]....
        /*0298*/ 	.word	0x00000bd0
        /*029c*/ 	.word	0x000000ff
        /*02a0*/ 	.word	0x000000d8
        /*02a4*/ 	.short	0x0100
        /*02a6*/ 	.byte	0x04
	.zero		1


	//   ....[26]....
        /*02a8*/ 	.word	0x00000be0
        /*02ac*/ 	.word	0x000000ff
        /*02b0*/ 	.word	0x000000c0
        /*02b4*/ 	.short	0x0100
        /*02b6*/ 	.byte	0x04
	.zero		1


	//   ....[27]....
        /*02b8*/ 	.word	0x00000bf0
        /*02bc*/ 	.word	0x000000ff
        /*02c0*/ 	.word	0x000000e0
        /*02c4*/ 	.short	0x0100
        /*02c6*/ 	.byte	0x04
	.zero		1


	//   ....[28]....
        /*02c8*/ 	.word	0x00000c00
        /*02cc*/ 	.word	0x000000ff
        /*02d0*/ 	.word	0x000000c8
        /*02d4*/ 	.short	0x0100
        /*02d6*/ 	.byte	0x04
	.zero		1


	//   ....[29]....
        /*02d8*/ 	.word	0x00000c10
        /*02dc*/ 	.word	0x000000ff
        /*02e0*/ 	.word	0x000000e8
        /*02e4*/ 	.short	0x0100
        /*02e6*/ 	.byte	0x04
	.zero		1


	//   ....[30]....
        /*02e8*/ 	.word	0x00000d00
        /*02ec*/ 	.word	0x000000ff
        /*02f0*/ 	.word	0x000000f0
        /*02f4*/ 	.short	0x0100
        /*02f6*/ 	.byte	0x04
	.zero		1


	//   ....[31]....
        /*02f8*/ 	.word	0x00000d10
        /*02fc*/ 	.word	0x000000ff
        /*0300*/ 	.word	0x00000100
        /*0304*/ 	.short	0x0100
        /*0306*/ 	.byte	0x04
	.zero		1


	//   ....[32]....
        /*0308*/ 	.word	0x00000d20
        /*030c*/ 	.word	0x000000ff
        /*0310*/ 	.word	0x000000f8
        /*0314*/ 	.short	0x0100
        /*0316*/ 	.byte	0x04
	.zero		1


	//   ....[33]....
        /*0318*/ 	.word	0x00000d30
        /*031c*/ 	.word	0x000000ff
        /*0320*/ 	.word	0x00000108
        /*0324*/ 	.short	0x0100
        /*0326*/ 	.byte	0x04
	.zero		1


	//   ....[34]....
        /*0328*/ 	.word	0x00001880
        /*032c*/ 	.word	0x00000000
        /*0330*/ 	.word	0x00000100
        /*0334*/ 	.short	0x010a
        /*0336*/ 	.byte	0xff
	.zero		1


	//   ....[35]....
        /*0338*/ 	.word	0x000018a0
        /*033c*/ 	.word	0x00000000
        /*0340*/ 	.word	0x000000f0
        /*0344*/ 	.short	0x0101
        /*0346*/ 	.byte	0xff
	.zero		1


	//   ....[36]....
        /*0348*/ 	.word	0x00001960
        /*034c*/ 	.word	0x000000ff
        /*0350*/ 	.word	0x00000030
        /*0354*/ 	.short	0x010a
        /*0356*/ 	.byte	0x06
	.zero		1


	//   ....[37]....
        /*0358*/ 	.word	0x000019e0
        /*035c*/ 	.word	0x000000ff
        /*0360*/ 	.word	0x00000030
        /*0364*/ 	.short	0x010a
        /*0366*/ 	.byte	0x21
	.zero		1


	//   ....[38]....
        /*0368*/ 	.word	0x00001b70
        /*036c*/ 	.word	0x000000ff
        /*0370*/ 	.word	0x00000030
        /*0374*/ 	.short	0x010a
        /*0376*/ 	.byte	0x06
	.zero		1


	//   ....[39]....
        /*0378*/ 	.word	0x00001ca0
        /*037c*/ 	.word	0x000000ff
        /*0380*/ 	.word	0x00000088
        /*0384*/ 	.short	0x0101
        /*0386*/ 	.byte	0x0f
	.zero		1


	//   ....[40]....
        /*0388*/ 	.word	0x00001cc0
        /*038c*/ 	.word	0x000000ff
        /*0390*/ 	.word	0x00000030
        /*0394*/ 	.short	0x010a
        /*0396*/ 	.byte	0x06
	.zero		1


	//   ....[41]....
        /*0398*/ 	.word	0x00001d40
        /*039c*/ 	.word	0x000000ff
        /*03a0*/ 	.word	0x00000030
        /*03a4*/ 	.short	0x010a
        /*03a6*/ 	.byte	0x09
	.zero		1


	//   ....[42]....
        /*03a8*/ 	.word	0x00001ed0
        /*03ac*/ 	.word	0x000000ff
        /*03b0*/ 	.word	0x00000030
        /*03b4*/ 	.short	0x010a
        /*03b6*/ 	.byte	0x07
	.zero		1


	//   ....[43]....
        /*03b8*/ 	.word	0x00002010
        /*03bc*/ 	.word	0x00000003
        /*03c0*/ 	.word	0x00000090
        /*03c4*/ 	.short	0x010a
        /*03c6*/ 	.byte	0xff
	.zero		1


	//   ....[44]....
        /*03c8*/ 	.word	0x00002160
        /*03cc*/ 	.word	0x00000000
        /*03d0*/ 	.word	0x00000000
        /*03d4*/ 	.short	0x0101
        /*03d6*/ 	.byte	0xff
	.zero		1


	//   ....[45]....
        /*03d8*/ 	.word	0x00002700
        /*03dc*/ 	.word	0x000000ff
        /*03e0*/ 	.word	0x00000000
        /*03e4*/ 	.short	0x010a
        /*03e6*/ 	.byte	0x04
	.zero		1


	//   ....[46]....
        /*03e8*/ 	.word	0x00002790
        /*03ec*/ 	.word	0x000000ff
        /*03f0*/ 	.word	0x00000000
        /*03f4*/ 	.short	0x010a
        /*03f6*/ 	.byte	0x05
	.zero		1


	//   ....[47]....
        /*03f8*/ 	.word	0x00002820
        /*03fc*/ 	.word	0x000000ff
        /*0400*/ 	.word	0x00000000
        /*0404*/ 	.short	0x010a
        /*0406*/ 	.byte	0x05
	.zero		1


	//   ....[48]....
        /*0408*/ 	.word	0x000028b0
        /*040c*/ 	.word	0x000000ff
        /*0410*/ 	.word	0x00000000
        /*0414*/ 	.short	0x010a
        /*0416*/ 	.byte	0x05
	.zero		1


	//   ....[49]....
        /*0418*/ 	.word	0x00002940
        /*041c*/ 	.word	0x000000ff
        /*0420*/ 	.word	0x00000000
        /*0424*/ 	.short	0x010a
        /*0426*/ 	.byte	0x05
	.zero		1


	//   ....[50]....
        /*0428*/ 	.word	0x000029e0
        /*042c*/ 	.word	0x00000000
        /*0430*/ 	.word	0x00000000
        /*0434*/ 	.short	0x010a
        /*0436*/ 	.byte	0xff
	.zero		1


	//   ....[51]....
        /*0438*/ 	.word	0x00002b00
        /*043c*/ 	.word	0x00000002
        /*0440*/ 	.word	0x000000f0
        /*0444*/ 	.short	0x010a
        /*0446*/ 	.byte	0xff
	.zero		1


	//   ....[52]....
        /*0448*/ 	.word	0x00002b60
        /*044c*/ 	.word	0x00000004
        /*0450*/ 	.word	0x00000000
        /*0454*/ 	.short	0x0101
        /*0456*/ 	.byte	0xff
	.zero		1


	//   ....[53]....
        /*0458*/ 	.word	0x00002b80
        /*045c*/ 	.word	0x000000ff
        /*0460*/ 	.word	0x000000a0
        /*0464*/ 	.short	0x010a
        /*0466*/ 	.byte	0x04
	.zero		1


	//   ....[54]....
        /*0468*/ 	.word	0x00002ca0
        /*046c*/ 	.word	0x00000002
        /*0470*/ 	.word	0x00000090
        /*0474*/ 	.short	0x010a
        /*0476*/ 	.byte	0xff
	.zero		1


	//   ....[55]....
        /*0478*/ 	.word	0x00002db0
        /*047c*/ 	.word	0x00000002
        /*0480*/ 	.word	0x00000000
        /*0484*/ 	.short	0x0101
        /*0486*/ 	.byte	0xff
	.zero		1


	//   ....[56]....
        /*0488*/ 	.word	0x00002e40
        /*048c*/ 	.word	0x000000ff
        /*0490*/ 	.word	0x000000a0
        /*0494*/ 	.short	0x0106
        /*0496*/ 	.byte	0x04
	.zero		1


	//   ....[57]....
        /*0498*/ 	.word	0x00002e60
        /*049c*/ 	.word	0x000000ff
        /*04a0*/ 	.word	0x000000a0
        /*04a4*/ 	.short	0x010a
        /*04a6*/ 	.byte	0x04
	.zero		1


	//   ....[58]....
        /*04a8*/ 	.word	0x00002ef0
        /*04ac*/ 	.word	0x000000ff
        /*04b0*/ 	.word	0x000000a0
        /*04b4*/ 	.short	0x0106
        /*04b6*/ 	.byte	0x06
	.zero		1


	//   ....[59]....
        /*04b8*/ 	.word	0x00002f30
        /*04bc*/ 	.word	0x00000000
        /*04c0*/ 	.word	0x000000a0
        /*04c4*/ 	.short	0x010a
        /*04c6*/ 	.byte	0xff
	.zero		1


	//   ....[60]....
        /*04c8*/ 	.word	0x00003480
        /*04cc*/ 	.word	0x00000000
        /*04d0*/ 	.word	0x00000090
        /*04d4*/ 	.short	0x010a
        /*04d6*/ 	.byte	0xff
	.zero		1


	//   ....[61]....
        /*04d8*/ 	.word	0x00003580
        /*04dc*/ 	.word	0x00000003
        /*04e0*/ 	.word	0x00000000
        /*04e4*/ 	.short	0x0101
        /*04e6*/ 	.byte	0xff
	.zero		1


	//   ....[62]....
        /*04e8*/ 	.word	0x00003590
        /*04ec*/ 	.word	0x000000ff
        /*04f0*/ 	.word	0x00000000
        /*04f4*/ 	.short	0x010a
        /*04f6*/ 	.byte	0x05
	.zero		1


	//   ....[63]....
        /*04f8*/ 	.word	0x00003610
        /*04fc*/ 	.word	0x000000ff
        /*0500*/ 	.word	0x000000d0
        /*0504*/ 	.short	0x010a
        /*0506*/ 	.byte	0x1f
	.zero		1


	//   ....[64]....
        /*0508*/ 	.word	0x000036e0
        /*050c*/ 	.word	0x000000ff
        /*0510*/ 	.word	0x00000000
        /*0514*/ 	.short	0x010a
        /*0516*/ 	.byte	0x07
	.zero		1


	//   ....[65]....
        /*0518*/ 	.word	0x00003820
        /*051c*/ 	.word	0x000000ff
        /*0520*/ 	.word	0x00000000
        /*0524*/ 	.short	0x010a
        /*0526*/ 	.byte	0x06
	.zero		1


	//   ....[66]....
        /*0528*/ 	.word	0x00003ab0
        /*052c*/ 	.word	0x000000ff
        /*0530*/ 	.word	0x00000000
        /*0534*/ 	.short	0x010a
        /*0536*/ 	.byte	0x04
	.zero		1


	//   ....[67]....
        /*0538*/ 	.word	0x00003b40
        /*053c*/ 	.word	0x000000ff
        /*0540*/ 	.word	0x00000000
        /*0544*/ 	.short	0x010a
        /*0546*/ 	.byte	0x05
	.zero		1


	//   ....[68]....
        /*0548*/ 	.word	0x00003bd0
        /*054c*/ 	.word	0x000000ff
        /*0550*/ 	.word	0x00000000
        /*0554*/ 	.short	0x010a
        /*0556*/ 	.byte	0x05
	.zero		1


	//   ....[69]....
        /*0558*/ 	.word	0x00003c60
        /*055c*/ 	.word	0x000000ff
        /*0560*/ 	.word	0x00000000
        /*0564*/ 	.short	0x010a
        /*0566*/ 	.byte	0x04
	.zero		1


	//   ....[70]....
        /*0568*/ 	.word	0x00004140
        /*056c*/ 	.word	0x00000003
        /*0570*/ 	.word	0x00000090
        /*0574*/ 	.short	0x010a
        /*0576*/ 	.byte	0xff
	.zero		1


	//   ....[71]....
        /*0578*/ 	.word	0x000042b0
        /*057c*/ 	.word	0x00000000
        /*0580*/ 	.word	0x00000000
        /*0584*/ 	.short	0x0101
        /*0586*/ 	.byte	0xff
	.zero		1


	//   ....[72]....
        /*0588*/ 	.word	0x00004760
        /*058c*/ 	.word	0x000000ff
        /*0590*/ 	.word	0x00000088
        /*0594*/ 	.short	0x010a
        /*0596*/ 	.byte	0x06
	.zero		1


	//   ....[73]....
        /*0598*/ 	.word	0x00004930
        /*059c*/ 	.word	0x000000ff
        /*05a0*/ 	.word	0x00000070
        /*05a4*/ 	.short	0x010a
        /*05a6*/ 	.byte	0x07
	.zero		1


	//   ....[74]....
        /*05a8*/ 	.word	0x00004cf0
        /*05ac*/ 	.word	0x000000ff
        /*05b0*/ 	.word	0x00000060
        /*05b4*/ 	.short	0x010b
        /*05b6*/ 	.byte	0x07
	.zero		1


	//   ....[75]....
        /*05b8*/ 	.word	0x00004d00
        /*05bc*/ 	.word	0x000000ff
        /*05c0*/ 	.word	0x00000000
        /*05c4*/ 	.short	0x0101
        /*05c6*/ 	.byte	0x04
	.zero		1


	//   ....[76]....
        /*05c8*/ 	.word	0x00004d50
        /*05cc*/ 	.word	0x000000ff
        /*05d0*/ 	.word	0x00000000
        /*05d4*/ 	.short	0x010a
        /*05d6*/ 	.byte	0x04
	.zero		1


	//   ....[77]....
        /*05d8*/ 	.word	0x00004df0
        /*05dc*/ 	.word	0x00000000
        /*05e0*/ 	.word	0x00000000
        /*05e4*/ 	.short	0x010a
        /*05e6*/ 	.byte	0xff
	.zero		1


	//   ....[78]....
        /*05e8*/ 	.word	0x00005120
        /*05ec*/ 	.word	0x00000008
        /*05f0*/ 	.word	0x00000090
        /*05f4*/ 	.short	0x010a
        /*05f6*/ 	.byte	0xff
	.zero		1


	//   ....[79]....
        /*05f8*/ 	.word	0x000052a0
        /*05fc*/ 	.word	0x00000000
        /*0600*/ 	.word	0x00000000
        /*0604*/ 	.short	0x0101
        /*0606*/ 	.byte	0xff
	.zero		1


	//   ....[80]....
        /*0608*/ 	.word	0x00005da0
        /*060c*/ 	.word	0x00000000
        /*0610*/ 	.word	0x00000060
        /*0614*/ 	.short	0x010a
        /*0616*/ 	.byte	0xff
	.zero		1


	//   ....[81]....
        /*0618*/ 	.word	0x00005de0
        /*061c*/ 	.word	0x00000097
        /*0620*/ 	.word	0x000000b0
        /*0624*/ 	.short	0x010a
        /*0626*/ 	.byte	0xff
	.zero		1


	//   ....[82]....
        /*0628*/ 	.word	0x00005ee0
        /*062c*/ 	.word	0x00000000
        /*0630*/ 	.word	0x00000060
        /*0634*/ 	.short	0x010a
        /*0636*/ 	.byte	0xff
	.zero		1


	//   ....[83]....
        /*0638*/ 	.word	0x000061f0
        /*063c*/ 	.word	0x00000097
        /*0640*/ 	.word	0x000000b0
        /*0644*/ 	.short	0x010a
        /*0646*/ 	.byte	0xff
	.zero		1


	//   ....[84]....
        /*0648*/ 	.word	0x00006b50
        /*064c*/ 	.word	0x000000ff
        /*0650*/ 	.word	0x00000000
        /*0654*/ 	.short	0x0101
        /*0656*/ 	.byte	0x04
	.zero		1


	//   ....[85]....
        /*0658*/ 	.word	0x00007f60
        /*065c*/ 	.word	0x00000000
        /*0660*/ 	.word	0x00000000
        /*0664*/ 	.short	0x0101
        /*0666*/ 	.byte	0xff
	.zero		1


	//   ....[86]....
        /*0668*/ 	.word	0x00008200
        /*066c*/ 	.word	0x00000000
        /*0670*/ 	.word	0x00000100
        /*0674*/ 	.short	0x010a
        /*0676*/ 	.byte	0xff
	.zero		1


	//   ....[87]....
        /*0678*/ 	.word	0x00008260
        /*067c*/ 	.word	0x00000000
        /*0680*/ 	.word	0x00000030
        /*0684*/ 	.short	0x010a
        /*0686*/ 	.byte	0xff
	.zero		1


	//   ....[88]....
        /*0688*/ 	.word	0x000082c0
        /*068c*/ 	.word	0x00000000
        /*0690*/ 	.word	0x00000030
        /*0694*/ 	.short	0x010a
        /*0696*/ 	.byte	0xff
	.zero		1


	//   ....[89]....
        /*0698*/ 	.word	0x00008310
        /*069c*/ 	.word	0x00000003
        /*06a0*/ 	.word	0x00000090
        /*06a4*/ 	.short	0x010a
        /*06a6*/ 	.byte	0xff
	.zero		1


	//   ....[90]....
        /*06a8*/ 	.word	0x00008370
        /*06ac*/ 	.word	0x00000000
        /*06b0*/ 	.word	0x00000000
        /*06b4*/ 	.short	0x010a
        /*06b6*/ 	.byte	0xff
	.zero		1


	//   ....[91]....
        /*06b8*/ 	.word	0x000083d0
        /*06bc*/ 	.word	0x00000000
        /*06c0*/ 	.word	0x00000000
        /*06c4*/ 	.short	0x010a
        /*06c6*/ 	.byte	0xff
	.zero		1


	//   ....[92]....
        /*06c8*/ 	.word	0x00008430
        /*06cc*/ 	.word	0x00000000
        /*06d0*/ 	.word	0x00000000
        /*06d4*/ 	.short	0x010a
        /*06d6*/ 	.byte	0xff
	.zero		1


	//   ....[93]....
        /*06d8*/ 	.word	0x00008490
        /*06dc*/ 	.word	0x00000000
        /*06e0*/ 	.word	0x00000000
        /*06e4*/ 	.short	0x010a
        /*06e6*/ 	.byte	0xff
	.zero		1


	//   ....[94]....
        /*06e8*/ 	.word	0x000084f0
        /*06ec*/ 	.word	0x00000000
        /*06f0*/ 	.word	0x00000000
        /*06f4*/ 	.short	0x010a
        /*06f6*/ 	.byte	0xff
	.zero		1


	//   ....[95]....
        /*06f8*/ 	.word	0x00008540
        /*06fc*/ 	.word	0x00000002
        /*0700*/ 	.word	0x000000f0
        /*0704*/ 	.short	0x010a
        /*0706*/ 	.byte	0xff
	.zero		1


	//   ....[96]....
        /*0708*/ 	.word	0x000085a0
        /*070c*/ 	.word	0x00000002
        /*0710*/ 	.word	0x000000a0
        /*0714*/ 	.short	0x010a
        /*0716*/ 	.byte	0xff
	.zero		1


	//   ....[97]....
        /*0718*/ 	.word	0x000085f0
        /*071c*/ 	.word	0x00000002
        /*0720*/ 	.word	0x00000090
        /*0724*/ 	.short	0x010a
        /*0726*/ 	.byte	0xff
	.zero		1


	//   ....[98]....
        /*0728*/ 	.word	0x00008650
        /*072c*/ 	.word	0x00000000
        /*0730*/ 	.word	0x000000a0
        /*0734*/ 	.short	0x010a
        /*0736*/ 	.byte	0xff
	.zero		1


	//   ....[99]....
        /*0738*/ 	.word	0x000086a0
        /*073c*/ 	.word	0x00000000
        /*0740*/ 	.word	0x00000090
        /*0744*/ 	.short	0x010a
        /*0746*/ 	.byte	0xff
	.zero		1


	//   ....[100]....
        /*0748*/ 	.word	0x00008700
        /*074c*/ 	.word	0x00000003
        /*0750*/ 	.word	0x000000d0
        /*0754*/ 	.short	0x010a
        /*0756*/ 	.byte	0xff
	.zero		1


	//   ....[101]....
        /*0758*/ 	.word	0x00008760
        /*075c*/ 	.word	0x00000000
        /*0760*/ 	.word	0x00000000
        /*0764*/ 	.short	0x010a
        /*0766*/ 	.byte	0xff
	.zero		1


	//   ....[102]....
        /*0768*/ 	.word	0x000087c0
        /*076c*/ 	.word	0x00000000
        /*0770*/ 	.word	0x00000000
        /*0774*/ 	.short	0x010a
        /*0776*/ 	.byte	0xff
	.zero		1


	//   ....[103]....
        /*0778*/ 	.word	0x00008820
        /*077c*/ 	.word	0x00000000
        /*0780*/ 	.word	0x00000000
        /*0784*/ 	.short	0x010a
        /*0786*/ 	.byte	0xff
	.zero		1


	//   ....[104]....
        /*0788*/ 	.word	0x00008880
        /*078c*/ 	.word	0x00000000
        /*0790*/ 	.word	0x00000000
        /*0794*/ 	.short	0x010a
        /*0796*/ 	.byte	0xff
	.zero		1


	//   ....[105]....
        /*0798*/ 	.word	0x000088e0
        /*079c*/ 	.word	0x00000000
        /*07a0*/ 	.word	0x00000000
        /*07a4*/ 	.short	0x010a
        /*07a6*/ 	.byte	0xff
	.zero		1


	//   ....[106]....
        /*07a8*/ 	.word	0x00008930
        /*07ac*/ 	.word	0x00000003
        /*07b0*/ 	.word	0x00000090
        /*07b4*/ 	.short	0x010a
        /*07b6*/ 	.byte	0xff
	.zero		1


	//   ....[107]....
        /*07b8*/ 	.word	0x00008990
        /*07bc*/ 	.word	0x00000000
        /*07c0*/ 	.word	0x00000088
        /*07c4*/ 	.short	0x010a
        /*07c6*/ 	.byte	0xff
	.zero		1


	//   ....[108]....
        /*07c8*/ 	.word	0x000089f0
        /*07cc*/ 	.word	0x00000003
        /*07d0*/ 	.word	0x00000070
        /*07d4*/ 	.short	0x010a
        /*07d6*/ 	.byte	0xff
	.zero		1


	//   ....[109]....
        /*07d8*/ 	.word	0x00008a50
        /*07dc*/ 	.word	0x00000000
        /*07e0*/ 	.word	0x00000000
        /*07e4*/ 	.short	0x010a
        /*07e6*/ 	.byte	0xff
	.zero		1


	//   ....[110]....
        /*07e8*/ 	.word	0x00008aa0
        /*07ec*/ 	.word	0x00000008
        /*07f0*/ 	.word	0x00000090
        /*07f4*/ 	.short	0x010a
        /*07f6*/ 	.byte	0xff
	.zero		1


	//   ....[111]....
        /*07f8*/ 	.word	0x00008af0
        /*07fc*/ 	.word	0x00000000
        /*0800*/ 	.word	0x00000060
        /*0804*/ 	.short	0x010a
        /*0806*/ 	.byte	0xff
	.zero		1


	//   ....[112]....
        /*0808*/ 	.word	0x00008b40
        /*080c*/ 	.word	0x00000097
        /*0810*/ 	.word	0x000000b0
        /*0814*/ 	.short	0x010a
        /*0816*/ 	.byte	0xff
	.zero		1


	//----- nvinfo : EIATTR_NUM_MBARRIERS
	.align		4
.L_47:
        /*0818*/ 	.byte	0x03, 0x38
        /*081a*/ 	.short	0x0022


	//----- nvinfo : EIATTR_EXIT_INSTR_OFFSETS
	.align		4
        /*081c*/ 	.byte	0x04, 0x1c
        /*081e*/ 	.short	(.L_49 - .L_48)


	//   ....[0]....
.L_48:
        /*0820*/ 	.word	0x00002a10


	//   ....[1]....
        /*0824*/ 	.word	0x00002f00


	//   ....[2]....
        /*0828*/ 	.word	0x00002f60


	//   ....[3]....
        /*082c*/ 	.word	0x00003ec0


	//   ....[4]....
        /*0830*/ 	.word	0x00004e20


	//   ....[5]....
        /*0834*/ 	.word	0x00004e60


	//   ....[6]....
        /*0838*/ 	.word	0x00008110


	//   ....[7]....
        /*083c*/ 	.word	0x00008190


	//   ....[8]....
        /*0840*/ 	.word	0x000081c0


	//   ....[9]....
        /*0844*/ 	.word	0x000081f0


	//----- nvinfo : EIATTR_MAX_THREADS
	.align		4
.L_49:
        /*0848*/ 	.byte	0x04, 0x05
        /*084a*/ 	.short	(.L_51 - .L_50)
.L_50:
        /*084c*/ 	.word	0x00000100
        /*0850*/ 	.word	0x00000001
        /*0854*/ 	.word	0x00000001


	//----- nvinfo : EIATTR_CRS_STACK_SIZE
	.align		4
.L_51:
        /*0858*/ 	.byte	0x04, 0x1e
        /*085a*/ 	.short	(.L_53 - .L_52)
.L_52:
        /*085c*/ 	.word	0x00000000


	//----- nvinfo : EIATTR_CBANK_PARAM_SIZE
	.align		4
.L_53:
        /*0860*/ 	.byte	0x03, 0x19
        /*0862*/ 	.short	0x0800


	//----- nvinfo : EIATTR_PARAM_CBANK
	.align		4
        /*0864*/ 	.byte	0x04, 0x0a
        /*0866*/ 	.short	(.L_55 - .L_54)
	.align		4
.L_54:
        /*0868*/ 	.word	index@(.nv.constant0._ZN7cutlass13device_kernelINS_4gemm6kernel13GemmUniversalIN4cute5tupleIJiiiiEEENS1_10collective13CollectiveMmaINS1_35MainloopSm100TmaUmmaWarpSpecializedILi6ELi2ELi4ENS5_IJNS4_1CILi2EEENSA_ILi1EEESC_EEEEENS5_IJNSA_ILi64EEENSA_ILi160EEESF_EEENS_6half_tENS5_IJlSC_lEEESI_SJ_NS4_8TiledMMAINS4_8MMA_AtomIJNS4_20SM100_MMA_F16BF16_SSISI_SI_fLi64ELi160ELNS4_4UMMA5MajorE0ELSO_0ELNSN_7ScaleInE0ELSP_0EEEEEENS4_6LayoutINS5_IJSC_SC_SC_EEENS5_IJNSA_ILi0EEESU_SU_EEEEENS5_IJNS4_10UnderscoreESX_SX_EEEEENS4_13SM90_TMA_LOADENS4_14ComposedLayoutINS4_7SwizzleILi3ELi4ELi3EEENS4_18smem_ptr_flag_bitsILi16EEENSS_INS5_IJNSA_ILi8EEESF_EEENS5_IJSF_SC_EEEEEEEvNS4_8identityENS4_23SM90_TMA_LOAD_MULTICASTES1A_vS1B_EENS_8epilogue10collective18CollectiveEpilogueINS1E_23Sm100TmaWarpSpecializedILi2ELi1ELi80ELb1ELb0EEEJSH_NS5_IJNSS_ISF_SC_EENSS_ISG_SC_EEEEESI_SJ_SI_SJ_NS1E_6fusion15FusionCallbacksIS1I_NS1M_17LinearCombinationISI_fSI_fLNS_15FloatRoundStyleE2EEESH_S1L_JEEENS4_5SM1004TMEM4LOAD26SM100_TMEM_LOAD_16dp256b4xES10_NS11_INS12_ILi2ELi4ELi3EEES15_NSS_INS5_IJS16_NSA_ILi32EEEEEENS5_IJS1X_SC_EEEEEEENS4_17SM75_U32x4_LDSM_NENS4_14SM90_TMA_STOREES21_NS4_17SM90_U32x4_STSM_NENS4_39AutoVectorizingCopyWithAssumedAlignmentILi128EEEEEEvvEEEEvNT_6ParamsE)
        /*086c*/ 	.short	0x0380
        /*086e*/ 	.short	0x0800


	//----- nvinfo : EIATTR_SW_WAR
	.align		4
.L_55:
        /*0870*/ 	.byte	0x04, 0x36
        /*0872*/ 	.short	(.L_57 - .L_56)
.L_56:
        /*0874*/ 	.word	0x00000008
.L_57:


//--------------------- .nv.callgraph             --------------------------
	.section	.nv.callgraph,"",@"SHT_CUDA_CALLGRAPH"
	.align	4
	.sectionentsize	8
	.align		4
        /*0000*/ 	.word	0x00000000
	.align		4
        /*0004*/ 	.word	0xffffffff
	.align		4
        /*0008*/ 	.word	index@(_ZN7cutlass13device_kernelINS_4gemm6kernel13GemmUniversalIN4cute5tupleIJiiiiEEENS1_10collective13CollectiveMmaINS1_35MainloopSm100TmaUmmaWarpSpecializedILi6ELi2ELi4ENS5_IJNS4_1CILi2EEENSA_ILi1EEESC_EEEEENS5_IJNSA_ILi64EEENSA_ILi160EEESF_EEENS_6half_tENS5_IJlSC_lEEESI_SJ_NS4_8TiledMMAINS4_8MMA_AtomIJNS4_20SM100_MMA_F16BF16_SSISI_SI_fLi64ELi160ELNS4_4UMMA5MajorE0ELSO_0ELNSN_7ScaleInE0ELSP_0EEEEEENS4_6LayoutINS5_IJSC_SC_SC_EEENS5_IJNSA_ILi0EEESU_SU_EEEEENS5_IJNS4_10UnderscoreESX_SX_EEEEENS4_13SM90_TMA_LOADENS4_14ComposedLayoutINS4_7SwizzleILi3ELi4ELi3EEENS4_18smem_ptr_flag_bitsILi16EEENSS_INS5_IJNSA_ILi8EEESF_EEENS5_IJSF_SC_EEEEEEEvNS4_8identityENS4_23SM90_TMA_LOAD_MULTICASTES1A_vS1B_EENS_8epilogue10collective18CollectiveEpilogueINS1E_23Sm100TmaWarpSpecializedILi2ELi1ELi80ELb1ELb0EEEJSH_NS5_IJNSS_ISF_SC_EENSS_ISG_SC_EEEEESI_SJ_SI_SJ_NS1E_6fusion15FusionCallbacksIS1I_NS1M_17LinearCombinationISI_fSI_fLNS_15FloatRoundStyleE2EEESH_S1L_JEEENS4_5SM1004TMEM4LOAD26SM100_TMEM_LOAD_16dp256b4xES10_NS11_INS12_ILi2ELi4ELi3EEES15_NSS_INS5_IJS16_NSA_ILi32EEEEEENS5_IJS1X_SC_EEEEEEENS4_17SM75_U32x4_LDSM_NENS4_14SM90_TMA_STOREES21_NS4_17SM90_U32x4_STSM_NENS4_39AutoVectorizingCopyWithAssumedAlignmentILi128EEEEEEvvEEEEvNT_6ParamsE)
	.align		4
        /*000c*/ 	.word	index@(__assertfail)
	.align		4
        /*0010*/ 	.word	0x00000000
	.align		4
        /*0014*/ 	.word	0xfffffffe
	.align		4
        /*0018*/ 	.word	0x00000000
	.align		4
        /*001c*/ 	.word	0xfffffffd
	.align		4
        /*0020*/ 	.word	0x00000000
	.align		4
        /*0024*/ 	.word	0xfffffffc


//--------------------- .nv.constant4             --------------------------
	.section	.nv.constant4,"a",@progbits
	.align	8
	.align		8
.nv.constant4:
        /*0000*/ 	.dword	__assertfail
	.align		8
        /*0008*/ 	.dword	__unnamed_1
	.align		8
        /*0010*/ 	.dword	__unnamed_2
	.align		8
        /*0018*/ 	.dword	_ZN40_INTERNAL_6ccd7e42_4_k_cu_1eb448f5_241034cuda3std3__45__cpo5beginE
	.align		8
        /*0020*/ 	.dword	_ZN40_INTERNAL_6ccd7e42_4_k_cu_1eb448f5_241034cuda3std3__45__cpo3endE
	.align		8
        /*0028*/ 	.dword	_ZN40_INTERNAL_6ccd7e42_4_k_cu_1eb448f5_241034cuda3std3__45__cpo6cbeginE
	.align		8
        /*0030*/ 	.dword	_ZN40_INTERNAL_6ccd7e42_4_k_cu_1eb448f5_241034cuda3std3__45__cpo4cendE
	.align		8
        /*0038*/ 	.dword	_ZN40_INTERNAL_6ccd7e42_4_k_cu_1eb448f5_241034cuda3std3__442_GLOBAL__N__6ccd7e42_4_k_cu_1eb448f5_241036ignoreE
	.align		8
        /*0040*/ 	.dword	_ZN40_INTERNAL_6ccd7e42_4_k_cu_1eb448f5_241034cuda3std3__419piecewise_constructE
	.align		8
        /*0048*/ 	.dword	_ZN40_INTERNAL_6ccd7e42_4_k_cu_1eb448f5_241034cuda3std3__48in_placeE
	.align		8
        /*0050*/ 	.dword	_ZN40_INTERNAL_6ccd7e42_4_k_cu_1eb448f5_241034cuda3std6ranges3__45__cpo4swapE
	.align		8
        /*0058*/ 	.dword	_ZN40_INTERNAL_6ccd7e42_4_k_cu_1eb448f5_241034cuda3std6ranges3__45__cpo9iter_moveE
	.align		8
        /*0060*/ 	.dword	_ZN40_INTERNAL_6ccd7e42_4_k_cu_1eb448f5_241034cute7productE
	.align		8
        /*0068*/ 	.dword	_ZN40_INTERNAL_6ccd7e42_4_k_cu_1eb448f5_241034cute1_E
	.align		8
        /*0070*/ 	.dword	$str$25
	.align		8
        /*0078*/ 	.dword	$str$26
	.align		8
        /*0080*/ 	.dword	$str$27
	.align		8
        /*0088*/ 	.dword	$str$28


//--------------------- .text._ZN7cutlass13device_kernelINS_4gemm6kernel13GemmUniversalIN4cute5tupleIJiiiiEEENS1_10collective13CollectiveMmaINS1_35MainloopSm100TmaUmmaWarpSpecializedILi6ELi2ELi4ENS5_IJNS4_1CILi2EEENSA_ILi1EEESC_EEEEENS5_IJNSA_ILi64EEENSA_ILi160EEESF_EEENS_6half_tENS5_IJlSC_lEEESI_SJ_NS4_8TiledMMAINS4_8MMA_AtomIJNS4_20SM100_MMA_F16BF16_SSISI_SI_fLi64ELi160ELNS4_4UMMA5MajorE0ELSO_0ELNSN_7ScaleInE0ELSP_0EEEEEENS4_6LayoutINS5_IJSC_SC_SC_EEENS5_IJNSA_ILi0EEESU_SU_EEEEENS5_IJNS4_10UnderscoreESX_SX_EEEEENS4_13SM90_TMA_LOADENS4_14ComposedLayoutINS4_7SwizzleILi3ELi4ELi3EEENS4_18smem_ptr_flag_bitsILi16EEENSS_INS5_IJNSA_ILi8EEESF_EEENS5_IJSF_SC_EEEEEEEvNS4_8identityENS4_23SM90_TMA_LOAD_MULTICASTES1A_vS1B_EENS_8epilogue10collective18CollectiveEpilogueINS1E_23Sm100TmaWarpSpecializedILi2ELi1ELi80ELb1ELb0EEEJSH_NS5_IJNSS_ISF_SC_EENSS_ISG_SC_EEEEESI_SJ_SI_SJ_NS1E_6fusion15FusionCallbacksIS1I_NS1M_17LinearCombinationISI_fSI_fLNS_15FloatRoundStyleE2EEESH_S1L_JEEENS4_5SM1004TMEM4LOAD26SM100_TMEM_LOAD_16dp256b4xES10_NS11_INS12_ILi2ELi4ELi3EEES15_NSS_INS5_IJS16_NSA_ILi32EEEEEENS5_IJS1X_SC_EEEEEEENS4_17SM75_U32x4_LDSM_NENS4_14SM90_TMA_STOREES21_NS4_17SM90_U32x4_STSM_NENS4_39AutoVectorizingCopyWithAssumedAlignmentILi128EEEEEEvvEEEEvNT_6ParamsE --------------------------
	.section	.text._ZN7cutlass13device_kernelINS_4gemm6kernel13GemmUniversalIN4cute5tupleIJiiiiEEENS1_10collective13CollectiveMmaINS1_35MainloopSm100TmaUmmaWarpSpecializedILi6ELi2ELi4ENS5_IJNS4_1CILi2EEENSA_ILi1EEESC_EEEEENS5_IJNSA_ILi64EEENSA_ILi160EEESF_EEENS_6half_tENS5_IJlSC_lEEESI_SJ_NS4_8TiledMMAINS4_8MMA_AtomIJNS4_20SM100_MMA_F16BF16_SSISI_SI_fLi64ELi160ELNS4_4UMMA5MajorE0ELSO_0ELNSN_7ScaleInE0ELSP_0EEEEEENS4_6LayoutINS5_IJSC_SC_SC_EEENS5_IJNSA_ILi0EEESU_SU_EEEEENS5_IJNS4_10UnderscoreESX_SX_EEEEENS4_13SM90_TMA_LOADENS4_14ComposedLayoutINS4_7SwizzleILi3ELi4ELi3EEENS4_18smem_ptr_flag_bitsILi16EEENSS_INS5_IJNSA_ILi8EEESF_EEENS5_IJSF_SC_EEEEEEEvNS4_8identityENS4_23SM90_TMA_LOAD_MULTICASTES1A_vS1B_EENS_8epilogue10collective18CollectiveEpilogueINS1E_23Sm100TmaWarpSpecializedILi2ELi1ELi80ELb1ELb0EEEJSH_NS5_IJNSS_ISF_SC_EENSS_ISG_SC_EEEEESI_SJ_SI_SJ_NS1E_6fusion15FusionCallbacksIS1I_NS1M_17LinearCombinationISI_fSI_fLNS_15FloatRoundStyleE2EEESH_S1L_JEEENS4_5SM1004TMEM4LOAD26SM100_TMEM_LOAD_16dp256b4xES10_NS11_INS12_ILi2ELi4ELi3EEES15_NSS_INS5_IJS16_NSA_ILi32EEEEEENS5_IJS1X_SC_EEEEEEENS4_17SM75_U32x4_LDSM_NENS4_14SM90_TMA_STOREES21_NS4_17SM90_U32x4_STSM_NENS4_39AutoVectorizingCopyWithAssumedAlignmentILi128EEEEEEvvEEEEvNT_6ParamsE,"ax",@progbits
	.align	128
.text._ZN7cutlass13device_kernelINS_4gemm6kernel13GemmUniversalIN4cute5tupleIJiiiiEEENS1_10collective13CollectiveMmaINS1_35MainloopSm100TmaUmmaWarpSpecializedILi6ELi2ELi4ENS5_IJNS4_1CILi2EEENSA_ILi1EEESC_EEEEENS5_IJNSA_ILi64EEENSA_ILi160EEESF_EEENS_6half_tENS5_IJlSC_lEEESI_SJ_NS4_8TiledMMAINS4_8MMA_AtomIJNS4_20SM100_MMA_F16BF16_SSISI_SI_fLi64ELi160ELNS4_4UMMA5MajorE0ELSO_0ELNSN_7ScaleInE0ELSP_0EEEEEENS4_6LayoutINS5_IJSC_SC_SC_EEENS5_IJNSA_ILi0EEESU_SU_EEEEENS5_IJNS4_10UnderscoreESX_SX_EEEEENS4_13SM90_TMA_LOADENS4_14ComposedLayoutINS4_7SwizzleILi3ELi4ELi3EEENS4_18smem_ptr_flag_bitsILi16EEENSS_INS5_IJNSA_ILi8EEESF_EEENS5_IJSF_SC_EEEEEEEvNS4_8identityENS4_23SM90_TMA_LOAD_MULTICASTES1A_vS1B_EENS_8epilogue10collective18CollectiveEpilogueINS1E_23Sm100TmaWarpSpecializedILi2ELi1ELi80ELb1ELb0EEEJSH_NS5_IJNSS_ISF_SC_EENSS_ISG_SC_EEEEESI_SJ_SI_SJ_NS1E_6fusion15FusionCallbacksIS1I_NS1M_17LinearCombinationISI_fSI_fLNS_15FloatRoundStyleE2EEESH_S1L_JEEENS4_5SM1004TMEM4LOAD26SM100_TMEM_LOAD_16dp256b4xES10_NS11_INS12_ILi2ELi4ELi3EEES15_NSS_INS5_IJS16_NSA_ILi32EEEEEENS5_IJS1X_SC_EEEEEEENS4_17SM75_U32x4_LDSM_NENS4_14SM90_TMA_STOREES21_NS4_17SM90_U32x4_STSM_NENS4_39AutoVectorizingCopyWithAssumedAlignmentILi128EEEEEEvvEEEEvNT_6ParamsE:
        .type           _ZN7cutlass13device_kernelINS_4gemm6kernel13GemmUniversalIN4cute5tupleIJiiiiEEENS1_10collective13CollectiveMmaINS1_35MainloopSm100TmaUmmaWarpSpecializedILi6ELi2ELi4ENS5_IJNS4_1CILi2EEENSA_ILi1EEESC_EEEEENS5_IJNSA_ILi64EEENSA_ILi160EEESF_EEENS_6half_tENS5_IJlSC_lEEESI_SJ_NS4_8TiledMMAINS4_8MMA_AtomIJNS4_20SM100_MMA_F16BF16_SSISI_SI_fLi64ELi160ELNS4_4UMMA5MajorE0ELSO_0ELNSN_7ScaleInE0ELSP_0EEEEEENS4_6LayoutINS5_IJSC_SC_SC_EEENS5_IJNSA_ILi0EEESU_SU_EEEEENS5_IJNS4_10UnderscoreESX_SX_EEEEENS4_13SM90_TMA_LOADENS4_14ComposedLayoutINS4_7SwizzleILi3ELi4ELi3EEENS4_18smem_ptr_flag_bitsILi16EEENSS_INS5_IJNSA_ILi8EEESF_EEENS5_IJSF_SC_EEEEEEEvNS4_8identityENS4_23SM90_TMA_LOAD_MULTICASTES1A_vS1B_EENS_8epilogue10collective18CollectiveEpilogueINS1E_23Sm100TmaWarpSpecializedILi2ELi1ELi80ELb1ELb0EEEJSH_NS5_IJNSS_ISF_SC_EENSS_ISG_SC_EEEEESI_SJ_SI_SJ_NS1E_6fusion15FusionCallbacksIS1I_NS1M_17LinearCombinationISI_fSI_fLNS_15FloatRoundStyleE2EEESH_S1L_JEEENS4_5SM1004TMEM4LOAD26SM100_TMEM_LOAD_16dp256b4xES10_NS11_INS12_ILi2ELi4ELi3EEES15_NSS_INS5_IJS16_NSA_ILi32EEEEEENS5_IJS1X_SC_EEEEEEENS4_17SM75_U32x4_LDSM_NENS4_14SM90_TMA_STOREES21_NS4_17SM90_U32x4_STSM_NENS4_39AutoVectorizingCopyWithAssumedAlignmentILi128EEEEEEvvEEEEvNT_6ParamsE,@function
        .size           _ZN7cutlass13device_kernelINS_4gemm6kernel13GemmUniversalIN4cute5tupleIJiiiiEEENS1_10collective13CollectiveMmaINS1_35MainloopSm100TmaUmmaWarpSpecializedILi6ELi2ELi4ENS5_IJNS4_1CILi2EEENSA_ILi1EEESC_EEEEENS5_IJNSA_ILi64EEENSA_ILi160EEESF_EEENS_6half_tENS5_IJlSC_lEEESI_SJ_NS4_8TiledMMAINS4_8MMA_AtomIJNS4_20SM100_MMA_F16BF16_SSISI_SI_fLi64ELi160ELNS4_4UMMA5MajorE0ELSO_0ELNSN_7ScaleInE0ELSP_0EEEEEENS4_6LayoutINS5_IJSC_SC_SC_EEENS5_IJNSA_ILi0EEESU_SU_EEEEENS5_IJNS4_10UnderscoreESX_SX_EEEEENS4_13SM90_TMA_LOADENS4_14ComposedLayoutINS4_7SwizzleILi3ELi4ELi3EEENS4_18smem_ptr_flag_bitsILi16EEENSS_INS5_IJNSA_ILi8EEESF_EEENS5_IJSF_SC_EEEEEEEvNS4_8identityENS4_23SM90_TMA_LOAD_MULTICASTES1A_vS1B_EENS_8epilogue10collective18CollectiveEpilogueINS1E_23Sm100TmaWarpSpecializedILi2ELi1ELi80ELb1ELb0EEEJSH_NS5_IJNSS_ISF_SC_EENSS_ISG_SC_EEEEESI_SJ_SI_SJ_NS1E_6fusion15FusionCallbacksIS1I_NS1M_17LinearCombinationISI_fSI_fLNS_15FloatRoundStyleE2EEESH_S1L_JEEENS4_5SM1004TMEM4LOAD26SM100_TMEM_LOAD_16dp256b4xES10_NS11_INS12_ILi2ELi4ELi3EEES15_NSS_INS5_IJS16_NSA_ILi32EEEEEENS5_IJS1X_SC_EEEEEEENS4_17SM75_U32x4_LDSM_NENS4_14SM90_TMA_STOREES21_NS4_17SM90_U32x4_STSM_NENS4_39AutoVectorizingCopyWithAssumedAlignmentILi128EEEEEEvvEEEEvNT_6ParamsE,(.L_x_154 - _ZN7cutlass13device_kernelINS_4gemm6kernel13GemmUniversalIN4cute5tupleIJiiiiEEENS1_10collective13CollectiveMmaINS1_35MainloopSm100TmaUmmaWarpSpecializedILi6ELi2ELi4ENS5_IJNS4_1CILi2EEENSA_ILi1EEESC_EEEEENS5_IJNSA_ILi64EEENSA_ILi160EEESF_EEENS_6half_tENS5_IJlSC_lEEESI_SJ_NS4_8TiledMMAINS4_8MMA_AtomIJNS4_20SM100_MMA_F16BF16_SSISI_SI_fLi64ELi160ELNS4_4UMMA5MajorE0ELSO_0ELNSN_7ScaleInE0ELSP_0EEEEEENS4_6LayoutINS5_IJSC_SC_SC_EEENS5_IJNSA_ILi0EEESU_SU_EEEEENS5_IJNS4_10UnderscoreESX_SX_EEEEENS4_13SM90_TMA_LOADENS4_14ComposedLayoutINS4_7SwizzleILi3ELi4ELi3EEENS4_18smem_ptr_flag_bitsILi16EEENSS_INS5_IJNSA_ILi8EEESF_EEENS5_IJSF_SC_EEEEEEEvNS4_8identityENS4_23SM90_TMA_LOAD_MULTICASTES1A_vS1B_EENS_8epilogue10collective18CollectiveEpilogueINS1E_23Sm100TmaWarpSpecializedILi2ELi1ELi80ELb1ELb0EEEJSH_NS5_IJNSS_ISF_SC_EENSS_ISG_SC_EEEEESI_SJ_SI_SJ_NS1E_6fusion15FusionCallbacksIS1I_NS1M_17LinearCombinationISI_fSI_fLNS_15FloatRoundStyleE2EEESH_S1L_JEEENS4_5SM1004TMEM4LOAD26SM100_TMEM_LOAD_16dp256b4xES10_NS11_INS12_ILi2ELi4ELi3EEES15_NSS_INS5_IJS16_NSA_ILi32EEEEEENS5_IJS1X_SC_EEEEEEENS4_17SM75_U32x4_LDSM_NENS4_14SM90_TMA_STOREES21_NS4_17SM90_U32x4_STSM_NENS4_39AutoVectorizingCopyWithAssumedAlignmentILi128EEEEEEvvEEEEvNT_6ParamsE)
        .other          _ZN7cutlass13device_kernelINS_4gemm6kernel13GemmUniversalIN4cute5tupleIJiiiiEEENS1_10collective13CollectiveMmaINS1_35MainloopSm100TmaUmmaWarpSpecializedILi6ELi2ELi4ENS5_IJNS4_1CILi2EEENSA_ILi1EEESC_EEEEENS5_IJNSA_ILi64EEENSA_ILi160EEESF_EEENS_6half_tENS5_IJlSC_lEEESI_SJ_NS4_8TiledMMAINS4_8MMA_AtomIJNS4_20SM100_MMA_F16BF16_SSISI_SI_fLi64ELi160ELNS4_4UMMA5MajorE0ELSO_0ELNSN_7ScaleInE0ELSP_0EEEEEENS4_6LayoutINS5_IJSC_SC_SC_EEENS5_IJNSA_ILi0EEESU_SU_EEEEENS5_IJNS4_10UnderscoreESX_SX_EEEEENS4_13SM90_TMA_LOADENS4_14ComposedLayoutINS4_7SwizzleILi3ELi4ELi3EEENS4_18smem_ptr_flag_bitsILi16EEENSS_INS5_IJNSA_ILi8EEESF_EEENS5_IJSF_SC_EEEEEEEvNS4_8identityENS4_23SM90_TMA_LOAD_MULTICASTES1A_vS1B_EENS_8epilogue10collective18CollectiveEpilogueINS1E_23Sm100TmaWarpSpecializedILi2ELi1ELi80ELb1ELb0EEEJSH_NS5_IJNSS_ISF_SC_EENSS_ISG_SC_EEEEESI_SJ_SI_SJ_NS1E_6fusion15FusionCallbacksIS1I_NS1M_17LinearCombinationISI_fSI_fLNS_15FloatRoundStyleE2EEESH_S1L_JEEENS4_5SM1004TMEM4LOAD26SM100_TMEM_LOAD_16dp256b4xES10_NS11_INS12_ILi2ELi4ELi3EEES15_NSS_INS5_IJS16_NSA_ILi32EEEEEENS5_IJS1X_SC_EEEEEEENS4_17SM75_U32x4_LDSM_NENS4_14SM90_TMA_STOREES21_NS4_17SM90_U32x4_STSM_NENS4_39AutoVectorizingCopyWithAssumedAlignmentILi128EEEEEEvvEEEEvNT_6ParamsE,@"STO_CUDA_ENTRY STV_DEFAULT"
_ZN7cutlass13device_kernelINS_4gemm6kernel13GemmUniversalIN4cute5tupleIJiiiiEEENS1_10collective13CollectiveMmaINS1_35MainloopSm100TmaUmmaWarpSpecializedILi6ELi2ELi4ENS5_IJNS4_1CILi2EEENSA_ILi1EEESC_EEEEENS5_IJNSA_ILi64EEENSA_ILi160EEESF_EEENS_6half_tENS5_IJlSC_lEEESI_SJ_NS4_8TiledMMAINS4_8MMA_AtomIJNS4_20SM100_MMA_F16BF16_SSISI_SI_fLi64ELi160ELNS4_4UMMA5MajorE0ELSO_0ELNSN_7ScaleInE0ELSP_0EEEEEENS4_6LayoutINS5_IJSC_SC_SC_EEENS5_IJNSA_ILi0EEESU_SU_EEEEENS5_IJNS4_10UnderscoreESX_SX_EEEEENS4_13SM90_TMA_LOADENS4_14ComposedLayoutINS4_7SwizzleILi3ELi4ELi3EEENS4_18smem_ptr_flag_bitsILi16EEENSS_INS5_IJNSA_ILi8EEESF_EEENS5_IJSF_SC_EEEEEEEvNS4_8identityENS4_23SM90_TMA_LOAD_MULTICASTES1A_vS1B_EENS_8epilogue10collective18CollectiveEpilogueINS1E_23Sm100TmaWarpSpecializedILi2ELi1ELi80ELb1ELb0EEEJSH_NS5_IJNSS_ISF_SC_EENSS_ISG_SC_EEEEESI_SJ_SI_SJ_NS1E_6fusion15FusionCallbacksIS1I_NS1M_17LinearCombinationISI_fSI_fLNS_15FloatRoundStyleE2EEESH_S1L_JEEENS4_5SM1004TMEM4LOAD26SM100_TMEM_LOAD_16dp256b4xES10_NS11_INS12_ILi2ELi4ELi3EEES15_NSS_INS5_IJS16_NSA_ILi32EEEEEENS5_IJS1X_SC_EEEEEEENS4_17SM75_U32x4_LDSM_NENS4_14SM90_TMA_STOREES21_NS4_17SM90_U32x4_STSM_NENS4_39AutoVectorizingCopyWithAssumedAlignmentILi128EEEEEEvvEEEEvNT_6ParamsE:
[----:B------:R-:W1:Y:S01]  /*0000*/  LDC R1, c[0x0][0x37c] ;  /* 0x0000df00ff017b82 */ /* 0x000e620000000800 */
[----:B------:R-:W2:Y:S01]  /*0010*/  S2R R198, SR_TID.X ;  /* 0x0000000000c67919 */ /* 0x000ea20000002100 */
[----:B------:R-:W3:Y:S01]  /*0020*/  LDCU.64 UR8, c[0x0][0x890] ;  /* 0x00011200ff0877ac */ /* 0x000ee20008000a00 */
[----:B------:R-:W-:Y:S02]  /*0030*/  PRMT R182, RZ, 0x7610, R182 ;  /* 0x00007610ffb67816 */ /* 0x000fe400000000b6 */
[----:B------:R-:W-:Y:S01]  /*0040*/  ELECT P3, URZ, PT ;  /* 0x0000000000ff782f */ /* 0x000fe20003860000 */
[----:B---3--:R-:W-:-:S04]  /*0050*/  UISETP.NE.U32.AND UP0, UPT, UR8, URZ, UPT ;  /* 0x000000ff0800728c */ /* 0x008fc8000bf05070 */
[----:B------:R-:W-:Y:S01]  /*0060*/  UISETP.NE.AND.EX UP0, UPT, UR9, URZ, UPT, UP0 ;  /* 0x000000ff0900728c */ /* 0x000fe2000bf05300 */
[----:B--2---:R-:W-:-:S05]  /*0070*/  SHF.R.U32.HI R183, RZ, 0x5, R198 ;  /* 0x00000005ffb77819 */ /* 0x004fca00000116c6 */
[----:B------:R-:W2:Y:S02]  /*0080*/  SHFL.IDX PT, R0, R183, RZ, 0x1f ;  /* 0x00001fffb7007589 */ /* 0x000ea400000e0000 */
[----:B--2---:R-:W-:Y:S01]  /*0090*/  R2UR UR20, R0 ;  /* 0x00000000001472ca */ /* 0x004fe200000e0000 */
[----:B-1----:R-:W-:-:S14]  /*00a0*/  BRA.U UP0, `(.L_x_0) ;  /* 0x0000000100307547 */ /* 0x002fdc000b800000 */
[----:B------:R-:W1:Y:S02]  /*00b0*/  LDCU.64 UR4, c[0x0][0x888] ;  /* 0x00011100ff0477ac */ /* 0x000e640008000a00 */
[----:B-1----:R-:W-:-:S04]  /*00c0*/  UISETP.NE.U32.AND UP0, UPT, UR4, URZ, UPT ;  /* 0x000000ff0400728c */ /* 0x002fc8000bf05070 */
[----:B------:R-:W-:-:S09]  /*00d0*/  UISETP.NE.AND.EX UP0, UPT, UR5, URZ, UPT, UP0 ;  /* 0x000000ff0500728c */ /* 0x000fd2000bf05300 */
[----:B------:R-:W-:Y:S05]  /*00e0*/  BRA.U !UP0, `(.L_x_1) ;  /* 0x0000000108147547 */ /* 0x000fea000b800000 */
[----:B------:R-:W1:Y:S01]  /*00f0*/  LDC.64 R2, c[0x0][0x888] ;  /* 0x00022200ff027b82 */ /* 0x000e620000000a00 */
[----:B------:R-:W1:Y:S02]  /*0100*/  LDCU.64 UR4, c[0x0][0x358] ;  /* 0x00006b00ff0477ac */ /* 0x000e640008000a00 */
[----:B-1----:R1:W5:Y:S01]  /*0110*/  LDG.E R91, desc[UR4][R2.64] ;  /* 0x00000004025b7981 */ /* 0x002362000c1e1900 */
[----:B------:R-:W-:Y:S01]  /*0120*/  HFMA2 R182, -RZ, RZ, 0, 5.9604644775390625e-08 ;  /* 0x00000001ffb67431 */ /* 0x000fe200000001ff */
[----:B------:R-:W-:Y:S05]  /*0130*/  BRA `(.L_x_0) ;  /* 0x00000000000c7947 */ /* 0x000fea0003800000 */
.L_x_1:
[----:B------:R-:W1:Y:S01]  /*0140*/  LDCU UR4, c[0x0][0x880] ;  /* 0x00011000ff0477ac */ /* 0x000e620008000800 */
[----:B------:R-:W-:Y:S01]  /*0150*/  HFMA2 R182, -RZ, RZ, 0, 5.9604644775390625e-08 ;  /* 0x00000001ffb67431 */ /* 0x000fe200000001ff */
[----:B-1----:R-:W-:-:S07]  /*0160*/  MOV R91, UR4 ;  /* 0x00000004005b7c02 */ /* 0x002fce0008000f00 */
.L_x_0:
[----:B------:R-:W2:Y:S02]  /*0170*/  LDCU.64 UR4, c[0x0][0x8b0] ;  /* 0x00011600ff0477ac */ /* 0x000ea40008000a00 */
[----:B--2---:R-:W-:-:S04]  /*0180*/  UISETP.NE.U32.AND UP0, UPT, UR4, URZ, UPT ;  /* 0x000000ff0400728c */ /* 0x004fc8000bf05070 */
[----:B------:R-:W-:-:S09]  /*0190*/  UISETP.NE.AND.EX UP0, UPT, UR5, URZ, UPT, UP0 ;  /* 0x000000ff0500728c */ /* 0x000fd2000bf05300 */
[----:B------:R-:W-:Y:S05]  /*01a0*/  BRA.U UP0, `(.L_x_2) ;  /* 0x0000000100287547 */ /* 0x000fea000b800000 */
[----:B------:R-:W2:Y:S02]  /*01b0*/  LDCU.64 UR4, c[0x0][0x8a8] ;  /* 0x00011500ff0477ac */ /* 0x000ea40008000a00 */
[----:B--2---:R-:W-:-:S04]  /*01c0*/  UISETP.NE.U32.AND UP0, UPT, UR4, URZ, UPT ;  /* 0x000000ff0400728c */ /* 0x004fc8000bf05070 */
[----:B------:R-:W-:-:S09]  /*01d0*/  UISETP.NE.AND.EX UP0, UPT, UR5, URZ, UPT, UP0 ;  /* 0x000000ff0500728c */ /* 0x000fd2000bf05300 */
[----:B------:R-:W-:Y:S05]  /*01e0*/  BRA.U !UP0, `(.L_x_3) ;  /* 0x0000000108107547 */ /* 0x000fea000b800000 */
[----:B-1----:R-:W1:Y:S01]  /*01f0*/  LDC.64 R2, c[0x0][0x8a8] ;  /* 0x00022a00ff027b82 */ /* 0x002e620000000a00 */
[----:B------:R-:W1:Y:S02]  /*0200*/  LDCU.64 UR4, c[0x0][0x358] ;  /* 0x00006b00ff0477ac */ /* 0x000e640008000a00 */
[----:B-1----:R2:W5:Y:S01]  /*0210*/  LDG.E R89, desc[UR4][R2.64] ;  /* 0x0000000402597981 */ /* 0x002562000c1e1900 */
[----:B------:R-:W-:Y:S05]  /*0220*/  BRA `(.L_x_2) ;  /* 0x0000000000087947 */ /* 0x000fea0003800000 */
.L_x_3:
[----:B------:R-:W2:Y:S02]  /*0230*/  LDCU UR4, c[0x0][0x8a0] ;  /* 0x00011400ff0477ac */ /* 0x000ea40008000800 */
[----:B--2---:R-:W-:Y:S02]  /*0240*/  MOV R89, UR4 ;  /* 0x0000000400597c02 */ /* 0x004fe40008000f00 */
.L_x_2:
[----:B------:R-:W-:Y:S01]  /*0250*/  IMAD.U32 R0, RZ, RZ, UR20 ;  /* 0x00000014ff007e24 */ /* 0x000fe2000f8e00ff */
[----:B------:R-:W-:Y:S04]  /*0260*/  BSSY.RECONVERGENT B0, `(.L_x_4) ;  /* 0x000000c000007945 */ /* 0x000fe80003800200 */
[C---:B------:R-:W-:Y:S02]  /*0270*/  ISETP.NE.OR P1, PT, R0.reuse, 0x1, !P3 ;  /* 0x000000010000780c */ /* 0x040fe40005f25670 */
[----:B------:R-:W-:-:S11]  /*0280*/  ISETP.NE.OR P0, PT, R0, 0x3, !P3 ;  /* 0x000000030000780c */ /* 0x000fd60005f05670 */
[----:B------:R-:W-:Y:S05]  /*0290*/  @P1 BRA `(.L_x_5) ;  /* 0x0000000000201947 */ /* 0x000fea0003800000 */
[----:B------:R-:W3:Y:S02]  /*02a0*/  LDCU.64 UR4, c[0x0][0x348] ;  /* 0x00006900ff0477ac */ /* 0x000ee40008000a00 */
[----:B---3--:R-:W-:Y:S02]  /*02b0*/  UIADD3 UR6, UP1, UPT, UR4, 0x80, URZ ;  /* 0x0000008004067890 */ /* 0x008fe4000ff3e0ff */
[----:B------:R-:W-:Y:S02]  /*02c0*/  UIADD3 UR4, UP0, UPT, UR4, 0x180, URZ ;  /* 0x0000018004047890 */ /* 0x000fe4000ff1e0ff */
[----:B------:R-:W-:Y:S02]  /*02d0*/  UIADD3.X UR7, UPT, UPT, URZ, UR5, URZ, UP1, !UPT ;  /* 0x00000005ff077290 */ /* 0x000fe40008ffe4ff */
[----:B------:R-:W-:-:S07]  /*02e0*/  UIADD3.X UR5, UPT, UPT, URZ, UR5, URZ, UP0, !UPT ;  /* 0x00000005ff057290 */ /* 0x000fce00087fe4ff */
[----:B------:R3:W-:Y:S02]  /*02f0*/  UTMACCTL.PF [UR6] ;  /* 0x00000000060079b9 */ /* 0x0007e40008040000 */
[----:B------:R3:W-:Y:S02]  /*0300*/  UTMACCTL.PF [UR4] ;  /* 0x00000000040079b9 */ /* 0x0007e40008040000 */
[----:B---3--:R-:W-:Y:S01]  /*0310*/  NOP ;  /* 0x0000000000007918 */ /* 0x008fe20000000000 */
.L_x_5:
[----:B------:R-:W-:Y:S05]  /*0320*/  BSYNC.RECONVERGENT B0 ;  /* 0x0000000000007941 */ /* 0x000fea0003800200 */
.L_x_4:
[----:B------:R-:W-:Y:S04]  /*0330*/  BSSY.RECONVERGENT B0, `(.L_x_6) ;  /* 0x000000a000007945 */ /* 0x000fe80003800200 */
        /* <DEDUP_REMOVED lines=9> */
.L_x_7:
[----:B------:R-:W-:Y:S05]  /*03d0*/  BSYNC.RECONVERGENT B0 ;  /* 0x0000000000007941 */ /* 0x000fea0003800200 */
.L_x_6:
[----:B------:R-:W3:Y:S01]  /*03e0*/  LDCU.64 UR4, c[0x0][0x888] ;  /* 0x00011100ff0477ac */ /* 0x000ee20008000a00 */
[----:B------:R-:W-:Y:S02]  /*03f0*/  UISETP.EQ.U32.AND UP1, UPT, UR8, URZ, UPT ;  /* 0x000000ff0800728c */ /* 0x000fe4000bf22070 */
[----:B------:R-:W-:Y:S02]  /*0400*/  UPLOP3.LUT UP2, UPT, UPT, UPT, UPT, 0x80, 0x8 ;  /* 0x000000000008789c */ /* 0x000fe40003f4f070 */
[----:B---3--:R-:W-:-:S04]  /*0410*/  UISETP.NE.U32.AND UP0, UPT, UR4, URZ, UPT ;  /* 0x000000ff0400728c */ /* 0x008fc8000bf05070 */
[----:B------:R-:W-:-:S04]  /*0420*/  UISETP.NE.AND.EX UP3, UPT, UR5, URZ, UPT, UP0 ;  /* 0x000000ff0500728c */ /* 0x000fc8000bf65300 */
[----:B------:R-:W-:-:S04]  /*0430*/  UISETP.EQ.OR.EX UP4, UPT, UR9, URZ, !UP3, UP1 ;  /* 0x000000ff0900728c */ /* 0x000fc8000df82710 */
[----:B------:R-:W-:-:S05]  /*0440*/  UP2UR UR63, UPR, URZ, 0x10 ;  /* 0x00000010ff3f7883 */ /* 0x000fca0008000000 */
[----:B------:R-:W-:Y:S07]  /*0450*/  BRA.U !UP4, `(.L_x_8) ;  /* 0x000000010c207547 */ /* 0x000fee000b800000 */
[----:B------:R-:W-:Y:S01]  /*0460*/  UISETP.NE.U32.AND UP1, UPT, UR8, URZ, UPT ;  /* 0x000000ff0800728c */ /* 0x000fe2000bf25070 */
[----:B-----5:R-:W-:Y:S01]  /*0470*/  FSETP.NEU.AND P0, PT, R91, RZ, PT ;  /* 0x000000ff5b00720b */ /* 0x020fe20003f0d000 */
[----:B------:R-:W-:Y:S02]  /*0480*/  USEL UR4, URZ, 0xffffffff, UP3 ;  /* 0xffffffffff047887 */ /* 0x000fe40009800000 */
[----:B------:R-:W-:-:S10]  /*0490*/  UISETP.NE.AND.EX UP1, UPT, UR9, URZ, UPT, UP1 ;  /* 0x000000ff0900728c */ /* 0x000fd4000bf25310 */
[----:B------:R-:W-:Y:S01]  /*04a0*/  VOTEU.ANY UP0, P0 ;  /* 0x0000000000ff7886 */ /* 0x000fe20000000100 */
[----:B------:R-:W-:-:S04]  /*04b0*/  @!UP1 USEL UR4, URZ, 0xffffffff, UP0 ;  /* 0xffffffffff049887 */ /* 0x000fc80008000000 */
[----:B------:R-:W-:-:S04]  /*04c0*/  ULOP3.LUT UR4, UR4, 0x1, URZ, 0xc0, !UPT ;  /* 0x0000000104047892 */ /* 0x000fc8000f8ec0ff */
[----:B------:R-:W-:-:S11]  /*04d0*/  UISETP.NE.U32.AND UP2, UPT, UR4, 0x1, UPT ;  /* 0x000000010400788c */ /* 0x000fd6000bf45070 */
.L_x_8:
[----:B-12---:R-:W1:Y:S01]  /*04e0*/  SHFL.IDX PT, R2, R183, RZ, 0x1f ;  /* 0x00001fffb7027589 */ /* 0x006e6200000e0000 */
[----:B------:R-:W-:Y:S01]  /*04f0*/  UISETP.NE.AND UP6, UPT, UR20, 0x2, UPT ;  /* 0x000000021400788c */ /* 0x000fe2000bfc5270 */
[----:B-1----:R-:W-:-:S13]  /*0500*/  ISETP.NE.AND P0, PT, R2, RZ, PT ;  /* 0x000000ff0200720c */ /* 0x002fda0003f05270 */
[----:B------:R-:W-:Y:S05]  /*0510*/  @P0 BRA `(.L_x_9) ;  /* 0x0000000000680947 */ /* 0x000fea0003800000 */
[----:B------:R-:W1:Y:S01]  /*0520*/  S2UR UR4, SR_CgaCtaId ;  /* 0x00000000000479c3 */ /* 0x000e620000008800 */
[----:B------:R-:W-:Y:S01]  /*0530*/  UMOV UR5, 0x400 ;  /* 0x0000040000057882 */ /* 0x000fe20000000000 */
[----:B------:R-:W-:Y:S01]  /*0540*/  UMOV UR8, 0x1 ;  /* 0x0000000100087882 */ /* 0x000fe20000000000 */
[----:B------:R-:W-:Y:S01]  /*0550*/  UMOV UR6, 0x2 ;  /* 0x0000000200067882 */ /* 0x000fe20000000000 */
[----:B------:R-:W-:-:S04]  /*0560*/  UIADD3 UR8, UPT, UPT, -UR8, 0x100000, URZ ;  /* 0x0010000008087890 */ /* 0x000fc8000fffe1ff */
[----:B------:R-:W-:Y:S02]  /*0570*/  USHF.L.U32 UR9, UR8, 0xb, URZ ;  /* 0x0000000b08097899 */ /* 0x000fe400080006ff */
[----:B------:R-:W-:Y:S02]  /*0580*/  USHF.L.U32 UR8, UR8, 0x1, URZ ;  /* 0x0000000108087899 */ /* 0x000fe400080006ff */
[----:B------:R-:W-:-:S04]  /*0590*/  UIADD3 UR6, UPT, UPT, -UR6, 0x100000, URZ ;  /* 0x0010000006067890 */ /* 0x000fc8000fffe1ff */
[----:B------:R-:W-:Y:S02]  /*05a0*/  USHF.L.U32 UR7, UR6, 0xb, URZ ;  /* 0x0000000b06077899 */ /* 0x000fe400080006ff */
[----:B------:R-:W-:Y:S01]  /*05b0*/  USHF.L.U32 UR6, UR6, 0x1, URZ ;  /* 0x0000000106067899 */ /* 0x000fe200080006ff */
[----:B------:R-:W-:Y:S01]  /*05c0*/  ELECT P0, URZ, PT ;  /* 0x0000000000ff782f */ /* 0x000fe20003800000 */
[----:B-1----:R-:W-:Y:S01]  /*05d0*/  ULEA UR4, UR4, UR5, 0x18 ;  /* 0x0000000504047291 */ /* 0x002fe2000f8ec0ff */
[----:B------:R-:W1:Y:S11]  /*05e0*/  FENCE.VIEW.ASYNC.S ;  /* 0x00000000000073c6 */ /* 0x000e760000000000 */
[----:B-1----:R1:W2:Y:S01]  /*05f0*/  SYNCS.EXCH.64 URZ, [UR4], UR8 ;  /* 0x0000000804ff75b2 */ /* 0x0022a20008000100 */
[----:B------:R1:W3:Y:S01]  /*0600*/  SYNCS.EXCH.64 URZ, [UR4+0x30], UR6 ;  /* 0x0000300604ff75b2 */ /* 0x0002e20008000100 */
[----:B------:R1:W4:Y:S01]  /*0610*/  SYNCS.EXCH.64 URZ, [UR4+0x8], UR8 ;  /* 0x0000080804ff75b2 */ /* 0x0003220008000100 */
[----:B------:R1:W1:Y:S01]  /*0620*/  SYNCS.EXCH.64 URZ, [UR4+0x38], UR6 ;  /* 0x0000380604ff75b2 */ /* 0x0002620008000100 */
        /* <DEDUP_REMOVED lines=8> */
[----:B------:R-:W-:Y:S01]  /*06b0*/  NOP ;  /* 0x0000000000007918 */ /* 0x000fe20000000000 */
.L_x_9:
[----:B------:R-:W2:Y:S01]  /*06c0*/  SHFL.IDX PT, R2, R183, RZ, 0x1f ;  /* 0x00001fffb7027589 */ /* 0x000ea200000e0000 */
[----:B------:R-:W-:Y:S01]  /*06d0*/  NOP ;  /* 0x0000000000007918 */ /* 0x000fe20000000000 */
[----:B--2---:R-:W-:-:S13]  /*06e0*/  ISETP.NE.AND P0, PT, R2, 0x1, PT ;  /* 0x000000010200780c */ /* 0x004fda0003f05270 */
[----:B------:R-:W-:Y:S05]  /*06f0*/  @P0 BRA `(.L_x_10) ;  /* 0x0000000000480947 */ /* 0x000fea0003800000 */
[----:B-1----:R-:W1:Y:S01]  /*0700*/  S2UR UR4, SR_CgaCtaId ;  /* 0x00000000000479c3 */ /* 0x002e620000008800 */
        /* <DEDUP_REMOVED lines=12> */
[----:B-1----:R2:W1:Y:S01]  /*07d0*/  SYNCS.EXCH.64 URZ, [UR4+0x60], UR8 ;  /* 0x0000600804ff75b2 */ /* 0x0024620008000100 */
[----:B------:R2:W1:Y:S01]  /*07e0*/  SYNCS.EXCH.64 URZ, [UR4+0x70], UR6 ;  /* 0x0000700604ff75b2 */ /* 0x0004620008000100 */
[----:B------:R2:W1:Y:S01]  /*07f0*/  SYNCS.EXCH.64 URZ, [UR4+0x68], UR8 ;  /* 0x0000680804ff75b2 */ /* 0x0004620008000100 */
[----:B------:R2:W1:Y:S02]  /*0800*/  SYNCS.EXCH.64 URZ, [UR4+0x78], UR6 ;  /* 0x0000780604ff75b2 */ /* 0x0004640008000100 */
[----:B--2---:R-:W-:Y:S01]  /*0810*/  NOP ;  /* 0x0000000000007918 */ /* 0x004fe20000000000 */
.L_x_10:
[----:B------:R-:W2:Y:S01]  /*0820*/  SHFL.IDX PT, R2, R183, RZ, 0x1f ;  /* 0x00001fffb7027589 */ /* 0x000ea200000e0000 */
[----:B------:R-:W-:Y:S01]  /*0830*/  NOP ;  /* 0x0000000000007918 */ /* 0x000fe20000000000 */
[----:B--2---:R-:W-:-:S13]  /*0840*/  ISETP.NE.AND P0, PT, R2, 0x3, PT ;  /* 0x000000030200780c */ /* 0x004fda0003f05270 */
[----:B------:R-:W-:Y:S05]  /*0850*/  @P0 BRA `(.L_x_11) ;  /* 0x0000000000300947 */ /* 0x000fea0003800000 */
[----:B-1----:R-:W1:Y:S01]  /*0860*/  S2UR UR4, SR_CgaCtaId ;  /* 0x00000000000479c3 */ /* 0x002e620000008800 */
[----:B------:R-:W-:Y:S01]  /*0870*/  UMOV UR6, 0x400 ;  /* 0x0000040000067882 */ /* 0x000fe20000000000 */
[----:B------:R-:W-:Y:S01]  /*0880*/  UMOV UR5, 0x20 ;  /* 0x0000002000057882 */ /* 0x000fe20000000000 */
[----:B------:R-:W-:Y:S01]  /*0890*/  ELECT P0, URZ, PT ;  /* 0x0000000000ff782f */ /* 0x000fe20003800000 */
[----:B-1----:R-:W-:Y:S02]  /*08a0*/  ULEA UR6, UR4, UR6, 0x18 ;  /* 0x0000000604067291 */ /* 0x002fe4000f8ec0ff */
[----:B------:R-:W-:-:S04]  /*08b0*/  UIADD3 UR4, UPT, UPT, -UR5, 0x100000, URZ ;  /* 0x0010000005047890 */ /* 0x000fc8000fffe1ff */
[----:B------:R-:W-:Y:S02]  /*08c0*/  USHF.L.U32 UR5, UR4, 0xb, URZ ;  /* 0x0000000b04057899 */ /* 0x000fe400080006ff */
[----:B------:R-:W-:Y:S01]  /*08d0*/  USHF.L.U32 UR4, UR4, 0x1, URZ ;  /* 0x0000000104047899 */ /* 0x000fe200080006ff */
[----:B------:R-:W1:Y:S11]  /*08e0*/  FENCE.VIEW.ASYNC.S ;  /* 0x00000000000073c6 */ /* 0x000e760000000000 */
[----:B-1----:R2:W1:Y:S01]  /*08f0*/  SYNCS.EXCH.64 URZ, [UR6+0x80], UR4 ;  /* 0x0000800406ff75b2 */ /* 0x0024620008000100 */
[----:B------:R2:W1:Y:S02]  /*0900*/  SYNCS.EXCH.64 URZ, [UR6+0x88], UR4 ;  /* 0x0000880406ff75b2 */ /* 0x0004640008000100 */
[----:B--2---:R-:W-:Y:S01]  /*0910*/  NOP ;  /* 0x0000000000007918 */ /* 0x004fe20000000000 */
.L_x_11:
[----:B------:R-:W2:Y:S01]  /*0920*/  SHFL.IDX PT, R2, R183, RZ, 0x1f ;  /* 0x00001fffb7027589 */ /* 0x000ea200000e0000 */
[----:B------:R-:W-:Y:S01]  /*0930*/  NOP ;  /* 0x0000000000007918 */ /* 0x000fe20000000000 */
[----:B--2---:R-:W-:-:S13]  /*0940*/  ISETP.NE.AND P0, PT, R2, 0x4, PT ;  /* 0x000000040200780c */ /* 0x004fda0003f05270 */
[----:B------:R-:W-:Y:S05]  /*0950*/  @P0 BRA `(.L_x_12) ;  /* 0x00000000004c0947 */ /* 0x000fea0003800000 */
[----:B-1----:R-:W1:Y:S01]  /*0960*/  S2UR UR6, SR_CgaCtaId ;  /* 0x00000000000679c3 */ /* 0x002e620000008800 */
[----:B------:R-:W-:Y:S01]  /*0970*/  UMOV UR4, 0x1e0 ;  /* 0x000001e000047882 */ /* 0x000fe20000000000 */
[----:B------:R-:W-:Y:S01]  /*0980*/  UMOV UR5, 0x400 ;  /* 0x0000040000057882 */ /* 0x000fe20000000000 */
[----:B------:R-:W-:Y:S01]  /*0990*/  USEL UR4, UR4, 0x1a0, UP2 ;  /* 0x000001a004047887 */ /* 0x000fe20009000000 */
[----:B------:R-:W-:Y:S01]  /*09a0*/  UMOV UR8, 0x1 ;  /* 0x0000000100087882 */ /* 0x000fe20000000000 */
[----:B------:R-:W-:Y:S01]  /*09b0*/  ELECT P0, URZ, PT ;  /* 0x0000000000ff782f */ /* 0x000fe20003800000 */
[----:B------:R-:W-:-:S04]  /*09c0*/  UIADD3 UR8, UPT, UPT, -UR8, 0x100000, URZ ;  /* 0x0010000008087890 */ /* 0x000fc8000fffe1ff */
[----:B------:R-:W-:Y:S02]  /*09d0*/  USHF.L.U32 UR9, UR8, 0xb, URZ ;  /* 0x0000000b08097899 */ /* 0x000fe400080006ff */
[----:B------:R-:W-:Y:S02]  /*09e0*/  USHF.L.U32 UR8, UR8, 0x1, URZ ;  /* 0x0000000108087899 */ /* 0x000fe400080006ff */
[----:B-1----:R-:W-:Y:S02]  /*09f0*/  ULEA UR6, UR6, UR5, 0x18 ;  /* 0x0000000506067291 */ /* 0x002fe4000f8ec0ff */
[----:B------:R-:W-:-:S04]  /*0a00*/  UIADD3 UR4, UPT, UPT, -UR4, 0x100000, URZ ;  /* 0x0010000004047890 */ /* 0x000fc8000fffe1ff */
[----:B------:R-:W-:Y:S02]  /*0a10*/  USHF.L.U32 UR5, UR4, 0xb, URZ ;  /* 0x0000000b04057899 */ /* 0x000fe400080006ff */
[----:B------:R-:W-:Y:S01]  /*0a20*/  USHF.L.U32 UR4, UR4, 0x1, URZ ;  /* 0x0000000104047899 */ /* 0x000fe200080006ff */
[----:B------:R-:W1:Y:S03]  /*0a30*/  FENCE.VIEW.ASYNC.S ;  /* 0x00000000000073c6 */ /* 0x000e660000000000 */
[----:B-1----:R2:W1:Y:S08]  /*0a40*/  SYNCS.EXCH.64 URZ, [UR6+0x90], UR8 ;  /* 0x0000900806ff75b2 */ /* 0x0024700008000100 */
[----:B------:R2:W1:Y:S01]  /*0a50*/  SYNCS.EXCH.64 URZ, [UR6+0xa0], UR4 ;  /* 0x0000a00406ff75b2 */ /* 0x0004620008000100 */
[----:B------:R2:W1:Y:S01]  /*0a60*/  SYNCS.EXCH.64 URZ, [UR6+0x98], UR8 ;  /* 0x0000980806ff75b2 */ /* 0x0004620008000100 */
[----:B------:R2:W1:Y:S02]  /*0a70*/  SYNCS.EXCH.64 URZ, [UR6+0xa8], UR4 ;  /* 0x0000a80406ff75b2 */ /* 0x0004640008000100 */
[----:B--2---:R-:W-:Y:S01]  /*0a80*/  NOP ;  /* 0x0000000000007918 */ /* 0x004fe20000000000 */
.L_x_12:
        /* <DEDUP_REMOVED lines=20> */
[----:B------:R2:W1:Y:S01]  /*0bd0*/  SYNCS.EXCH.64 URZ, [UR4+0xd8], UR6 ;  /* 0x0000d80604ff75b2 */ /* 0x0004620008000100 */
[----:B------:R2:W1:Y:S01]  /*0be0*/  SYNCS.EXCH.64 URZ, [UR4+0xc0], UR8 ;  /* 0x0000c00804ff75b2 */ /* 0x0004620008000100 */
[----:B------:R2:W1:Y:S01]  /*0bf0*/  SYNCS.EXCH.64 URZ, [UR4+0xe0], UR6 ;  /* 0x0000e00604ff75b2 */ /* 0x0004620008000100 */
[----:B------:R2:W1:Y:S01]  /*0c00*/  SYNCS.EXCH.64 URZ, [UR4+0xc8], UR8 ;  /* 0x0000c80804ff75b2 */ /* 0x0004620008000100 */
[----:B------:R2:W1:Y:S02]  /*0c10*/  SYNCS.EXCH.64 URZ, [UR4+0xe8], UR6 ;  /* 0x0000e80604ff75b2 */ /* 0x0004640008000100 */
[----:B--2---:R-:W-:Y:S01]  /*0c20*/  NOP ;  /* 0x0000000000007918 */ /* 0x004fe20000000000 */
.L_x_13:
[----:B------:R-:W2:Y:S01]  /*0c30*/  SHFL.IDX PT, R2, R183, RZ, 0x1f ;  /* 0x00001fffb7027589 */ /* 0x000ea200000e0000 */
[----:B------:R-:W1:Y:S01]  /*0c40*/  S2UR UR44, SR_CgaCtaId ;  /* 0x00000000002c79c3 */ /* 0x000e620000008800 */
[----:B------:R-:W-:Y:S01]  /*0c50*/  NOP ;  /* 0x0000000000007918 */ /* 0x000fe20000000000 */
[----:B--2---:R-:W-:-:S13]  /*0c60*/  ISETP.NE.AND P0, PT, R2, 0x3, PT ;  /* 0x000000030200780c */ /* 0x004fda0003f05270 */
[----:B-1----:R-:W-:Y:S05]  /*0c70*/  @P0 BRA `(.L_x_14) ;  /* 0x0000000000340947 */ /* 0x002fea0003800000 */
[----:B------:R-:W-:Y:S01]  /*0c80*/  UMOV UR4, 0x400 ;  /* 0x0000040000047882 */ /* 0x000fe20000000000 */
[----:B------:R-:W-:Y:S01]  /*0c90*/  UMOV UR6, 0x20 ;  /* 0x0000002000067882 */ /* 0x000fe20000000000 */
[----:B------:R-:W-:Y:S02]  /*0ca0*/  ULEA UR4, UR44, UR4, 0x18 ;  /* 0x000000042c047291 */ /* 0x000fe4000f8ec0ff */
[----:B------:R-:W-:-:S04]  /*0cb0*/  UIADD3 UR6, UPT, UPT, -UR6, 0x100000, URZ ;  /* 0x0010000006067890 */ /* 0x000fc8000fffe1ff */
[----:B------:R-:W-:Y:S02]  /*0cc0*/  USHF.L.U32 UR7, UR6, 0xb, URZ ;  /* 0x0000000b06077899 */ /* 0x000fe400080006ff */
[----:B------:R-:W-:Y:S01]  /*0cd0*/  USHF.L.U32 UR6, UR6, 0x1, URZ ;  /* 0x0000000106067899 */ /* 0x000fe200080006ff */
[----:B------:R-:W-:Y:S01]  /*0ce0*/  ELECT P0, URZ, PT ;  /* 0x0000000000ff782f */ /* 0x000fe20003800000 */
[----:B------:R-:W1:Y:S10]  /*0cf0*/  FENCE.VIEW.ASYNC.S ;  /* 0x00000000000073c6 */ /* 0x000e740000000000 */
[----:B-1----:R1:W2:Y:S01]  /*0d00*/  SYNCS.EXCH.64 URZ, [UR4+0xf0], UR6 ;  /* 0x0000f00604ff75b2 */ /* 0x0022a20008000100 */
[----:B------:R1:W1:Y:S01]  /*0d10*/  SYNCS.EXCH.64 URZ, [UR4+0x100], UR6 ;  /* 0x0001000604ff75b2 */ /* 0x0002620008000100 */
[----:B------:R1:W1:Y:S01]  /*0d20*/  SYNCS.EXCH.64 URZ, [UR4+0xf8], UR6 ;  /* 0x0000f80604ff75b2 */ /* 0x0002620008000100 */
[----:B------:R1:W1:Y:S01]  /*0d30*/  SYNCS.EXCH.64 URZ, [UR4+0x108], UR6 ;  /* 0x0001080604ff75b2 */ /* 0x0002620008000100 */
[----:B------:R-:W-:Y:S01]  /*0d40*/  NOP ;  /* 0x0000000000007918 */ /* 0x000fe20000000000 */
.L_x_14:
[----:B------:R-:W3:Y:S01]  /*0d50*/  LDCU UR24, c[0x0][0x36c] ;  /* 0x00006d80ff1877ac */ /* 0x000ee20008000800 */
[----:B------:R-:W-:Y:S01]  /*0d60*/  ISETP.NE.OR P3, PT, R0, 0x2, !P3 ;  /* 0x000000020000780c */ /* 0x000fe20005f65670 */
[----:B------:R-:W-:Y:S01]  /*0d70*/  NOP ;  /* 0x0000000000007918 */ /* 0x000fe20000000000 */
[----:B------:R-:W-:Y:S01]  /*0d80*/  LOP3.LUT R0, R198, 0x1f, RZ, 0xc0, !PT ;  /* 0x0000001fc6007812 */ /* 0x000fe200078ec0ff */
[----:B------:R-:W-:Y:S02]  /*0d90*/  UISETP.NE.AND UP4, UPT, UR20, URZ, UPT ;  /* 0x000000ff1400728c */ /* 0x000fe4000bf85270 */
[----:B---3--:R-:W-:-:S09]  /*0da0*/  UISETP.EQ.U32.AND UP0, UPT, UR24, 0x1, UPT ;  /* 0x000000011800788c */ /* 0x008fd2000bf02070 */
[----:B------:R-:W-:Y:S05]  /*0db0*/  BRA.U !UP0, `(.L_x_15) ;  /* 0x0000000108087547 */ /* 0x000fea000b800000 */
[----:B-12-4-:R-:W-:Y:S01]  /*0dc0*/  UCGABAR_ARV ;  /* 0x00000000000079c7 */ /* 0x016fe20008000000 */
[----:B------:R-:W-:Y:S05]  /*0dd0*/  BRA `(.L_x_16) ;  /* 0x0000000000047947 */ /* 0x000fea0003800000 */
.L_x_15:
[----:B-12-4-:R-:W-:Y:S01]  /*0de0*/  NOP ;  /* 0x0000000000007918 */ /* 0x016fe20000000000 */
.L_x_16:
[----:B------:R-:W1:Y:S01]  /*0df0*/  S2UR UR7, SR_CTAID.X ;  /* 0x00000000000779c3 */ /* 0x000e620000002500 */
[----:B------:R-:W-:-:S05]  /*0e00*/  CS2R.32 R3, SR_CgaSize ;  /* 0x0000000000037805 */ /* 0x000fca0000008a00 */
[----:B------:R-:W-:-:S05]  /*0e10*/  IMAD R3, R3, -0xa0, RZ ;  /* 0xffffff6003037824 */ /* 0x000fca00078e02ff */
[----:B------:R-:W-:-:S14]  /*0e20*/  R2UR UR5, R3 ;  /* 0x00000000030572ca */ /* 0x000fdc00000e0000 */
[----:B------:R-:W2:Y:S01]  /*0e30*/  LDCU UR5, c[0x0][UR5+0x2b0] ;  /* 0x00005600050577ac */ /* 0x000ea20008000800 */
[----:B------:R-:W-:-:S05]  /*0e40*/  CS2R.32 R3, SR_CgaSize ;  /* 0x0000000000037805 */ /* 0x000fca0000008a00 */
[----:B------:R-:W-:-:S05]  /*0e50*/  IMAD R3, R3, -0xa0, RZ ;  /* 0xffffff6003037824 */ /* 0x000fca00078e02ff */
[----:B------:R-:W-:-:S14]  /*0e60*/  R2UR UR4, R3 ;  /* 0x00000000030472ca */ /* 0x000fdc00000e0000 */
[----:B------:R-:W3:Y:S01]  /*0e70*/  LDCU UR4, c[0x0][UR4+0x2b4] ;  /* 0x00005680040477ac */ /* 0x000ee20008000800 */
[----:B------:R-:W4:Y:S01]  /*0e80*/  S2UR UR8, SR_CTAID.Y ;  /* 0x00000000000879c3 */ /* 0x000f220000002600 */
[----:B------:R-:W-:-:S05]  /*0e90*/  CS2R.32 R3, SR_CgaSize ;  /* 0x0000000000037805 */ /* 0x000fca0000008a00 */
[----:B------:R-:W-:-:S05]  /*0ea0*/  IMAD R3, R3, -0xa0, RZ ;  /* 0xffffff6003037824 */ /* 0x000fca00078e02ff */
[----:B------:R-:W-:-:S14]  /*0eb0*/  R2UR UR59, R3 ;  /* 0x00000000033b72ca */ /* 0x000fdc00000e0000 */
[----:B------:R-:W3:Y:S01]  /*0ec0*/  LDCU UR59, c[0x0][UR59+0x2a0] ;  /* 0x000054003b3b77ac */ /* 0x000ee20008000800 */
[----:B------:R-:W-:-:S05]  /*0ed0*/  CS2R.32 R3, SR_CgaSize ;  /* 0x0000000000037805 */ /* 0x000fca0000008a00 */
[----:B------:R-:W-:-:S05]  /*0ee0*/  IMAD R3, R3, -0xa0, RZ ;  /* 0xffffff6003037824 */ /* 0x000fca00078e02ff */
[----:B------:R-:W-:-:S14]  /*0ef0*/  R2UR UR58, R3 ;  /* 0x00000000033a72ca */ /* 0x000fdc00000e0000 */
[----:B------:R-:W3:Y:S01]  /*0f00*/  LDCU UR58, c[0x0][UR58+0x2a4] ;  /* 0x000054803a3a77ac */ /* 0x000ee20008000800 */
[----:B------:R-:W3:Y:S01]  /*0f10*/  S2UR UR36, SR_CTAID.Z ;  /* 0x00000000002479c3 */ /* 0x000ee20000002700 */
[----:B------:R-:W3:Y:S01]  /*0f20*/  LDCU UR21, c[0x0][0xb24] ;  /* 0x00016480ff1577ac */ /* 0x000ee20008000800 */
[----:B------:R-:W3:Y:S01]  /*0f30*/  LDCU UR42, c[0x0][0xb24] ;  /* 0x00016480ff2a77ac */ /* 0x000ee20008000800 */
[----:B-1----:R-:W-:Y:S01]  /*0f40*/  I2FP.F32.U32 R3, UR7 ;  /* 0x0000000700037c45 */ /* 0x002fe20008201000 */
[----:B------:R-:W1:Y:S04]  /*0f50*/  LDCU UR23, c[0x0][0xb30] ;  /* 0x00016600ff1777ac */ /* 0x000e680008000800 */
[----:B--2---:R-:W-:Y:S01]  /*0f60*/  FMUL R3, R3, UR5 ;  /* 0x0000000503037c20 */ /* 0x004fe20008400000 */
[----:B------:R-:W-:Y:S01]  /*0f70*/  UMOV UR47, UR7 ;  /* 0x00000007002f7c82 */ /* 0x000fe20008000000 */
[----:B----4-:R-:W-:Y:S01]  /*0f80*/  I2FP.F32.U32 R2, UR8 ;  /* 0x0000000800027c45 */ /* 0x010fe20008201000 */
[----:B------:R-:W-:-:S03]  /*0f90*/  UMOV UR48, UR8 ;  /* 0x0000000800307c82 */ /* 0x000fc60008000000 */
[----:B------:R-:W2:Y:S01]  /*0fa0*/  F2I.U32.TRUNC.NTZ R3, R3 ;  /* 0x0000000300037305 */ /* 0x000ea2000020f000 */
[----:B---3--:R-:W-:Y:S01]  /*0fb0*/  FMUL R2, R2, UR4 ;  /* 0x0000000402027c20 */ /* 0x008fe20008400000 */
[----:B------:R-:W-:-:S04]  /*0fc0*/  ULOP3.LUT UR4, UR44, 0x1, URZ, 0xc0, !UPT ;  /* 0x000000012c047892 */ /* 0x000fc8000f8ec0ff */
[----:B------:R-:W-:Y:S02]  /*0fd0*/  UISETP.NE.U32.AND UP5, UPT, UR4, 0x1, UPT ;  /* 0x000000010400788c */ /* 0x000fe4000bfa5070 */
[----:B------:R-:W3:Y:S02]  /*0fe0*/  F2I.U32.TRUNC.NTZ R2, R2 ;  /* 0x0000000200027305 */ /* 0x000ee4000020f000 */
[----:B------:R-:W-:Y:S01]  /*0ff0*/  USEL UR4, URZ, 0x1400, UP5 ;  /* 0x00001400ff047887 */ /* 0x000fe2000a800000 */
[----:B--2---:R-:W-:Y:S02]  /*1000*/  R2UR UR6, R3 ;  /* 0x00000000030672ca */ /* 0x004fe400000e0000 */
[----:B---3--:R-:W-:Y:S02]  /*1010*/  R2UR UR5, R2 ;  /* 0x00000000020572ca */ /* 0x008fe400000e0000 */
[----:B------:R-:W-:-:S09]  /*1020*/  PRMT R2, RZ, 0x7610, R2 ;  /* 0x00007610ff027816 */ /* 0x000fd20000000002 */
[----:B------:R-:W-:-:S04]  /*1030*/  UIADD3 UR6, UPT, UPT, -UR6, URZ, URZ ;  /* 0x000000ff06067290 */ /* 0x000fc8000fffe1ff */
[----:B------:R-:W-:Y:S02]  /*1040*/  UIMAD UR59, UR59, UR6, UR7 ;  /* 0x000000063b3b72a4 */ /* 0x000fe4000f8e0207 */
[----:B------:R-:W-:-:S04]  /*1050*/  UIADD3 UR5, UPT, UPT, -UR5, URZ, URZ ;  /* 0x000000ff05057290 */ /* 0x000fc8000fffe1ff */
[----:B------:R-:W-:Y:S01]  /*1060*/  UIMAD UR58, UR58, UR5, UR8 ;  /* 0x000000053a3a72a4 */ /* 0x000fe2000f8e0208 */
[----:B-1----:R-:W-:Y:S11]  /*1070*/  BRA.U UP4, `(.L_x_17) ;  /* 0x0000000104247547 */ /* 0x002ff6000b800000 */
[----:B------:R-:W-:-:S04]  /*1080*/  UISETP.NE.AND UP0, UPT, UR58, URZ, UPT ;  /* 0x000000ff3a00728c */ /* 0x000fc8000bf05270 */
[----:B------:R-:W-:Y:S02]  /*1090*/  USEL UR5, URZ, 0x2, UP0 ;  /* 0x00000002ff057887 */ /* 0x000fe40008000000 */
[----:B------:R-:W-:-:S04]  /*10a0*/  UISETP.NE.AND UP0, UPT, UR58, URZ, UPT ;  /* 0x000000ff3a00728c */ /* 0x000fc8000bf05270 */
[----:B------:R-:W-:-:S04]  /*10b0*/  UISETP.EQ.OR UP0, UPT, UR59, URZ, !UP0 ;  /* 0x000000ff3b00728c */ /* 0x000fc8000c702670 */
[----:B------:R-:W-:Y:S02]  /*10c0*/  USEL UR6, URZ, 0x1, !UP0 ;  /* 0x00000001ff067887 */ /* 0x000fe4000c000000 */
[----:B------:R-:W-:-:S04]  /*10d0*/  UISETP.NE.AND UP0, UPT, UR59, 0x1, UPT ;  /* 0x000000013b00788c */ /* 0x000fc8000bf05270 */
[----:B------:R-:W-:-:S04]  /*10e0*/  USEL UR5, UR5, 0x2, UP0 ;  /* 0x0000000205057887 */ /* 0x000fc80008000000 */
[----:B------:R-:W-:-:S06]  /*10f0*/  UIADD3 UR5, UPT, UPT, UR6, UR5, URZ ;  /* 0x0000000506057290 */ /* 0x000fcc000fffe0ff */
[----:B------:R-:W-:-:S07]  /*1100*/  MOV R2, UR5 ;  /* 0x0000000500027c02 */ /* 0x000fce0008000f00 */
.L_x_17:
[----:B------:R-:W-:-:S09]  /*1110*/  UISETP.GE.AND UP0, UPT, UR21, 0x1, UPT ;  /* 0x000000011500788c */ /* 0x000fd2000bf06270 */
[----:B------:R-:W-:Y:S05]  /*1120*/  BRA.U !UP0, `(.L_x_18) ;  /* 0x0000000108d07547 */ /* 0x000fea000b800000 */
[----:B------:R-:W1:Y:S01]  /*1130*/  LDCU UR22, c[0x0][0xb0c] ;  /* 0x00016180ff1677ac */ /* 0x000e620008000800 */
[----:B------:R-:W2:Y:S01]  /*1140*/  LDCU.128 UR16, c[0x0][0xb10] ;  /* 0x00016200ff1077ac */ /* 0x000ea20008000c00 */
[----:B------:R-:W3:Y:S01]  /*1150*/  LDCU UR7, c[0x0][0x370] ;  /* 0x00006e00ff0777ac */ /* 0x000ee20008000800 */
[----:B------:R-:W-:Y:S02]  /*1160*/  UISETP.NE.AND UP1, UPT, UR21, 0x1, UPT ;  /* 0x000000011500788c */ /* 0x000fe4000bf25270 */
[----:B-1----:R-:W-:Y:S02]  /*1170*/  UISETP.NE.AND UP0, UPT, UR22, 0x1, UPT ;  /* 0x000000011600788c */ /* 0x002fe4000bf05270 */
[----:B--2---:R-:W-:Y:S02]  /*1180*/  UIMAD.WIDE.U32 UR10, UR47, UR16, URZ ;  /* 0x000000102f0a72a5 */ /* 0x004fe4000f8e00ff */
[----:B---3--:R-:W-:-:S05]  /*1190*/  UIMAD.WIDE.U32 UR8, UR7, UR16, URZ ;  /* 0x00000010070872a5 */ /* 0x008fca000f8e00ff */
[----:B------:R-:W-:Y:S01]  /*11a0*/  UMOV UR6, UR11 ;  /* 0x0000000b00067c82 */ /* 0x000fe20008000000 */
[----:B------:R-:W-:Y:S02]  /*11b0*/  UIMAD.WIDE.U32 UR10, UR48, UR19, URZ ;  /* 0x00000013300a72a5 */ /* 0x000fe4000f8e00ff */
[----:B------:R-:W-:Y:S01]  /*11c0*/  USHF.R.U32.HI UR6, URZ, UR17, UR6 ;  /* 0x00000011ff067299 */ /* 0x000fe20008011606 */
[----:B------:R-:W-:Y:S02]  /*11d0*/  UMOV UR8, UR9 ;  /* 0x0000000900087c82 */ /* 0x000fe40008000000 */
[----:B------:R-:W-:Y:S02]  /*11e0*/  @UP0 USHF.R.U32.HI UR7, URZ, UR17, UR8 ;  /* 0x00000011ff070299 */ /* 0x000fe40008011608 */
[----:B------:R-:W1:Y:S01]  /*11f0*/  LDCU UR8, c[0x0][0x374] ;  /* 0x00006e80ff0877ac */ /* 0x000e620008000800 */
[----:B------:R-:W2:Y:S01]  /*1200*/  LDCU UR9, c[0x0][0xb20] ;  /* 0x00016400ff0977ac */ /* 0x000ea20008000800 */
[----:B------:R-:W-:-:S02]  /*1210*/  UMOV UR5, UR11 ;  /* 0x0000000b00057c82 */ /* 0x000fc40008000000 */
[----:B------:R-:W3:Y:S01]  /*1220*/  LDCU.64 UR10, c[0x0][0xb28] ;  /* 0x00016500ff0a77ac */ /* 0x000ee20008000a00 */
[----:B------:R-:W-:Y:S02]  /*1230*/  USEL UR6, UR47, UR6, !UP0 ;  /* 0x000000062f067287 */ /* 0x000fe4000c000000 */
[----:B------:R-:W-:Y:S02]  /*1240*/  UISETP.NE.AND UP0, UPT, UR18, 0x1, UPT ;  /* 0x000000011200788c */ /* 0x000fe4000bf05270 */
[----:B-1----:R-:W-:Y:S02]  /*1250*/  UIMAD.WIDE.U32 UR12, UR8, UR19, URZ ;  /* 0x00000013080c72a5 */ /* 0x002fe4000f8e00ff */
[----:B--2---:R-:W-:-:S05]  /*1260*/  USHF.R.U32.HI UR5, URZ, UR9, UR5 ;  /* 0x00000009ff057299 */ /* 0x004fca0008011605 */
[----:B------:R-:W-:Y:S01]  /*1270*/  UMOV UR12, UR13 ;  /* 0x0000000d000c7c82 */ /* 0x000fe20008000000 */
[----:B------:R-:W-:Y:S02]  /*1280*/  USEL UR5, UR48, UR5, !UP0 ;  /* 0x0000000530057287 */ /* 0x000fe4000c000000 */
[----:B------:R-:W-:Y:S02]  /*1290*/  @UP0 USHF.R.U32.HI UR8, URZ, UR9, UR12 ;  /* 0x00000009ff080299 */ /* 0x000fe4000801160c */
[----:B---3--:R-:W-:Y:S02]  /*12a0*/  UIMAD.WIDE.U32 UR14, UR7, UR10, URZ ;  /* 0x0000000a070e72a5 */ /* 0x008fe4000f8e00ff */
[----:B------:R-:W-:-:S05]  /*12b0*/  UIMAD.WIDE.U32 UR12, UR8, UR10, URZ ;  /* 0x0000000a080c72a5 */ /* 0x000fca000f8e00ff */
[----:B------:R-:W-:Y:S02]  /*12c0*/  UMOV UR14, UR15 ;  /* 0x0000000f000e7c82 */ /* 0x000fe40008000000 */
[----:B------:R-:W-:Y:S01]  /*12d0*/  UMOV UR12, UR13 ;  /* 0x0000000d000c7c82 */ /* 0x000fe20008000000 */
[----:B------:R-:W-:Y:S02]  /*12e0*/  @UP1 USHF.R.U32.HI UR7, URZ, UR11, UR14 ;  /* 0x0000000bff071299 */ /* 0x000fe4000801160e */
[----:B------:R-:W-:Y:S02]  /*12f0*/  @UP1 USHF.R.U32.HI UR8, URZ, UR11, UR12 ;  /* 0x0000000bff081299 */ /* 0x000fe4000801160c */
[----:B------:R-:W-:Y:S02]  /*1300*/  UIMAD.WIDE.U32 UR12, UR5, UR10, URZ ;  /* 0x0000000a050c72a5 */ /* 0x000fe4000f8e00ff */
[----:B------:R-:W-:Y:S02]  /*1310*/  UIMAD UR8, UR8, UR21, URZ ;  /* 0x00000015080872a4 */ /* 0x000fe4000f8e02ff */
[----:B------:R-:W-:-:S02]  /*1320*/  UIMAD UR9, UR7, UR21, URZ ;  /* 0x00000015070972a4 */ /* 0x000fc4000f8e02ff */
[----:B------:R-:W-:-:S04]  /*1330*/  UISETP.GE.AND UP0, UPT, UR5, UR8, UPT ;  /* 0x000000080500728c */ /* 0x000fc8000bf06270 */
[----:B------:R-:W-:Y:S02]  /*1340*/  UISETP.GE.OR UP0, UPT, UR6, UR9, UP0 ;  /* 0x000000090600728c */ /* 0x000fe40008706670 */
[----:B------:R-:W-:-:S03]  /*1350*/  UIMAD.WIDE.U32 UR8, UR6, UR10, URZ ;  /* 0x0000000a060872a5 */ /* 0x000fc6000f8e00ff */
[----:B------:R-:W-:Y:S02]  /*1360*/  UMOV UR10, UR13 ;  /* 0x0000000d000a7c82 */ /* 0x000fe40008000000 */
[----:B------:R-:W-:-:S04]  /*1370*/  USHF.R.U32.HI UR10, URZ, UR11, UR10 ;  /* 0x0000000bff0a7299 */ /* 0x000fc8000801160a */
[----:B------:R-:W-:Y:S02]  /*1380*/  USEL UR8, UR5, UR10, !UP1 ;  /* 0x0000000a05087287 */ /* 0x000fe4000c800000 */
[----:B------:R-:W-:Y:S02]  /*1390*/  @!UP0 USHF.R.U32.HI UR9, URZ, UR11, UR9 ;  /* 0x0000000bff098299 */ /* 0x000fe40008011609 */
[----:B------:R-:W-:Y:S02]  /*13a0*/  UIADD3 UR10, UPT, UPT, -UR8, URZ, URZ ;  /* 0x000000ff080a7290 */ /* 0x000fe4000fffe1ff */
[----:B------:R-:W-:Y:S02]  /*13b0*/  @!UP0 USEL UR9, UR6, UR9, !UP1 ;  /* 0x0000000906098287 */ /* 0x000fe4000c800000 */
[----:B------:R-:W-:Y:S02]  /*13c0*/  UIMAD UR10, UR21, UR10, UR5 ;  /* 0x0000000a150a72a4 */ /* 0x000fe4000f8e0205 */
[----:B------:R-:W-:-:S02]  /*13d0*/  UIADD3 UR11, UPT, UPT, -UR6, URZ, URZ ;  /* 0x000000ff060b7290 */ /* 0x000fc4000fffe1ff */
[----:B------:R-:W-:Y:S02]  /*13e0*/  @!UP0 UIMAD UR10, UR10, UR7, UR9 ;  /* 0x000000070a0a82a4 */ /* 0x000fe4000f8e0209 */
[----:B------:R-:W-:Y:S02]  /*13f0*/  @!UP0 UIADD3 UR8, UPT, UPT, UR8, -UR9, URZ ;  /* 0x8000000908088290 */ /* 0x000fe4000fffe0ff */
[----:B------:R-:W-:Y:S02]  /*1400*/  UIADD3 UR7, UPT, UPT, -UR5, URZ, URZ ;  /* 0x000000ff05077290 */ /* 0x000fe4000fffe1ff */
[----:B------:R-:W-:Y:S02]  /*1410*/  @!UP0 UIMAD UR5, UR8, UR21, UR6 ;  /* 0x00000015080582a4 */ /* 0x000fe4000f8e0206 */
[----:B------:R-:W-:Y:S02]  /*1420*/  UIMAD UR48, UR18, UR7, UR48 ;  /* 0x00000007123072a4 */ /* 0x000fe4000f8e0230 */
[----:B------:R-:W-:Y:S01]  /*1430*/  UIMAD UR47, UR22, UR11, UR47 ;  /* 0x0000000b162f72a4 */ /* 0x000fe2000f8e022f */
[----:B------:R-:W-:Y:S01]  /*1440*/  @!UP0 UMOV UR6, UR10 ;  /* 0x0000000a00068c82 */ /* 0x000fe20008000000 */
[----:B------:R-:W-:-:S02]  /*1450*/  UIMAD UR48, UR5, UR18, UR48 ;  /* 0x00000012053072a4 */ /* 0x000fc4000f8e0230 */
[----:B------:R-:W-:-:S12]  /*1460*/  UIMAD UR47, UR6, UR22, UR47 ;  /* 0x00000016062f72a4 */ /* 0x000fd8000f8e022f */
.L_x_18:
[----:B------:R-:W-:-:S09]  /*1470*/  UISETP.NE.AND UP0, UPT, UR23, 0x1, UPT ;  /* 0x000000011700788c */ /* 0x000fd2000bf05270 */
[----:B------:R-:W-:Y:S05]  /*1480*/  BRA.U UP0, `(.L_x_19) ;  /* 0x0000000100447547 */ /* 0x000fea000b800000 */
[----:B------:R-:W1:Y:S01]  /*1490*/  LDCU.128 UR8, c[0x0][0xb10] ;  /* 0x00016200ff0877ac */ /* 0x000e620008000c00 */
[----:B------:R-:W2:Y:S01]  /*14a0*/  LDCU UR12, c[0x0][0xb0c] ;  /* 0x00016180ff0c77ac */ /* 0x000ea20008000800 */
[----:B-1----:R-:W-:Y:S02]  /*14b0*/  UIMAD.WIDE.U32 UR6, UR47, UR8, URZ ;  /* 0x000000082f0672a5 */ /* 0x002fe4000f8e00ff */
[----:B--2---:R-:W-:-:S05]  /*14c0*/  UISETP.NE.AND UP0, UPT, UR12, 0x1, UPT ;  /* 0x000000010c00788c */ /* 0x004fca000bf05270 */
[----:B------:R-:W-:Y:S02]  /*14d0*/  UMOV UR6, UR7 ;  /* 0x0000000700067c82 */ /* 0x000fe40008000000 */
[----:B------:R-:W-:Y:S02]  /*14e0*/  USHF.R.U32.HI UR6, URZ, UR9, UR6 ;  /* 0x00000009ff067299 */ /* 0x000fe40008011606 */
[----:B------:R-:W1:Y:S01]  /*14f0*/  LDCU UR7, c[0x0][0xb20] ;  /* 0x00016400ff0777ac */ /* 0x000e620008000800 */
[----:B------:R-:W-:Y:S02]  /*1500*/  UIMAD.WIDE.U32 UR8, UR48, UR11, URZ ;  /* 0x0000000b300872a5 */ /* 0x000fe4000f8e00ff */
[----:B------:R-:W-:Y:S02]  /*1510*/  USEL UR6, UR47, UR6, !UP0 ;  /* 0x000000062f067287 */ /* 0x000fe4000c000000 */
[----:B------:R-:W-:-:S03]  /*1520*/  UISETP.NE.AND UP0, UPT, UR10, 0x1, UPT ;  /* 0x000000010a00788c */ /* 0x000fc6000bf05270 */
[----:B------:R-:W-:Y:S02]  /*1530*/  UMOV UR5, UR9 ;  /* 0x0000000900057c82 */ /* 0x000fe40008000000 */
[----:B-1----:R-:W-:-:S04]  /*1540*/  USHF.R.U32.HI UR5, URZ, UR7, UR5 ;  /* 0x00000007ff057299 */ /* 0x002fc80008011605 */
[----:B------:R-:W-:-:S04]  /*1550*/  USEL UR5, UR48, UR5, !UP0 ;  /* 0x0000000530057287 */ /* 0x000fc8000c000000 */
[----:B------:R-:W-:Y:S02]  /*1560*/  UIADD3 UR7, UPT, UPT, UR6, -UR5, URZ ;  /* 0x8000000506077290 */ /* 0x000fe4000fffe0ff */
[----:B------:R-:W-:Y:S02]  /*1570*/  UIADD3 UR5, UPT, UPT, -UR6, UR5, URZ ;  /* 0x0000000506057290 */ /* 0x000fe4000fffe1ff */
[----:B------:R-:W-:Y:S02]  /*1580*/  UIMAD UR48, UR7, UR10, UR48 ;  /* 0x0000000a073072a4 */ /* 0x000fe4000f8e0230 */
[----:B------:R-:W-:-:S12]  /*1590*/  UIMAD UR47, UR5, UR12, UR47 ;  /* 0x0000000c052f72a4 */ /* 0x000fd8000f8e022f */
.L_x_19:
[----:B------:R-:W-:Y:S02]  /*15a0*/  UISETP.EQ.U32.AND UP0, UPT, UR24, 0x1, UPT ;  /* 0x000000011800788c */ /* 0x000fe4000bf02070 */
[----:B------:R-:W-:-:S07]  /*15b0*/  UISETP.NE.AND UP1, UPT, UR20, 0x2, UPT ;  /* 0x000000021400788c */ /* 0x000fce000bf25270 */
[----:B------:R-:W-:Y:S05]  /*15c0*/  BRA.U !UP0, `(.L_x_20) ;  /* 0x00000001080c7547 */ /* 0x000fea000b800000 */
[----:B------:R-:W-:Y:S01]  /*15d0*/  UCGABAR_WAIT ;  /* 0x0000000000007dc7 */ /* 0x000fe20008000000 */
[----:B------:R-:W-:Y:S01]  /*15e0*/  CCTL.IVALL ;  /* 0x00000000ff00798f */ /* 0x000fe20002000000 */
[----:B------:R-:W-:Y:S05]  /*15f0*/  BRA `(.L_x_21) ;  /* 0x0000000000047947 */ /* 0x000fea0003800000 */
.L_x_20:
[----:B------:R-:W-:Y:S06]  /*1600*/  BAR.SYNC.DEFER_BLOCKING 0x0 ;  /* 0x0000000000007b1d */ /* 0x000fec0000010000 */
.L_x_21:
[----:B------:R-:W-:Y:S05]  /*1610*/  BRA.U UP1, `(.L_x_22) ;  /* 0x0000001501047547 */ /* 0x000fea000b800000 */
[----:B------:R-:W1:Y:S01]  /*1620*/  LDCU UR7, c[0x0][0x38c] ;  /* 0x00007180ff0777ac */ /* 0x000e620008000800 */
[----:B------:R-:W-:Y:S01]  /*1630*/  PLOP3.LUT P1, PT, PT, PT, UP2, 0x80, 0x8 ;  /* 0x000000000008781c */ /* 0x000fe20003f2f028 */
[----:B------:R-:W-:Y:S01]  /*1640*/  IMAD.MOV.U32 R12, RZ, RZ, 0x1 ;  /* 0x00000001ff0c7424 */ /* 0x000fe200078e00ff */
[----:B------:R-:W-:Y:S01]  /*1650*/  ISETP.EQ.OR P2, PT, R0, RZ, P3 ;  /* 0x000000ff0000720c */ /* 0x000fe20001f42670 */
[----:B------:R-:W-:Y:S01]  /*1660*/  UISETP.NE.AND UP0, UPT, UR20, URZ, UPT ;  /* 0x000000ff1400728c */ /* 0x000fe2000bf05270 */
[----:B------:R-:W-:Y:S01]  /*1670*/  PLOP3.LUT P1, PT, P1, PT, PT, 0x8, 0x80 ;  /* 0x000000000080781c */ /* 0x000fe20000f2e170 */
[----:B------:R-:W-:Y:S01]  /*1680*/  USEL UR26, URZ, 0x1, UP6 ;  /* 0x00000001ff1a7887 */ /* 0x000fe2000b000000 */
[----:B------:R-:W-:Y:S01]  /*1690*/  CS2R R10, SRZ ;  /* 0x00000000000a7805 */ /* 0x000fe2000001ff00 */
[----:B------:R-:W-:Y:S01]  /*16a0*/  UMOV UR15, 0x400 ;  /* 0x00000400000f7882 */ /* 0x000fe20000000000 */
[----:B------:R-:W-:Y:S01]  /*16b0*/  IMAD.MOV.U32 R9, RZ, RZ, RZ ;  /* 0x000000ffff097224 */ /* 0x000fe200078e00ff */
[----:B------:R-:W-:Y:S01]  /*16c0*/  USEL UR26, UR26, 0x2, UP0 ;  /* 0x000000021a1a7887 */ /* 0x000fe20008000000 */
[----:B------:R-:W-:Y:S01]  /*16d0*/  IMAD.MOV.U32 R8, RZ, RZ, 0x1 ;  /* 0x00000001ff087424 */ /* 0x000fe200078e00ff */
[----:B------:R-:W-:Y:S01]  /*16e0*/  ULEA UR15, UR44, UR15, 0x18 ;  /* 0x0000000f2c0f7291 */ /* 0x000fe2000f8ec0ff */
[----:B------:R-:W2:Y:S01]  /*16f0*/  LDCU UR40, c[0x0][0x370] ;  /* 0x00006e00ff2877ac */ /* 0x000ea20008000800 */
[----:B-1----:R-:W-:Y:S01]  /*1700*/  UIADD3 UR6, UPT, UPT, UR7, 0x3f, URZ ;  /* 0x0000003f07067890 */ /* 0x002fe2000fffe0ff */
[----:B------:R-:W1:Y:S03]  /*1710*/  LDCU.64 UR28, c[0x0][0x348] ;  /* 0x00006900ff1c77ac */ /* 0x000e660008000a00 */
[----:B------:R-:W-:-:S02]  /*1720*/  USHF.R.S32.HI UR5, URZ, 0x1f, UR6 ;  /* 0x0000001fff057899 */ /* 0x000fc40008011406 */
[----:B------:R-:W-:Y:S02]  /*1730*/  USHF.R.U32.HI UR46, URZ, 0x6, UR4 ;  /* 0x00000006ff2e7899 */ /* 0x000fe40008011604 */
[----:B------:R-:W-:Y:S02]  /*1740*/  ULEA.HI UR5, UR5, UR6, URZ, 0x6 ;  /* 0x0000000605057291 */ /* 0x000fe4000f8f30ff */
[----:B------:R-:W-:Y:S02]  /*1750*/  UIADD3 UR6, UPT, UPT, UR7, -0x1, URZ ;  /* 0xffffffff07067890 */ /* 0x000fe4000fffe0ff */
[----:B------:R-:W-:Y:S02]  /*1760*/  USHF.R.S32.HI UR43, URZ, 0x6, UR5 ;  /* 0x00000006ff2b7899 */ /* 0x000fe40008011405 */
[----:B------:R-:W-:Y:S02]  /*1770*/  UISETP.GE.U32.AND UP1, UPT, UR6, -0x7f, UPT ;  /* 0xffffff810600788c */ /* 0x000fe4000bf26070 */
[----:B------:R-:W-:-:S02]  /*1780*/  UISETP.LT.U32.AND UP0, UPT, UR43, 0x6, UPT ;  /* 0x000000062b00788c */ /* 0x000fc4000bf01070 */
[----:B------:R-:W-:Y:S02]  /*1790*/  UIADD3 UR5, UPT, UPT, UR15, 0x2800, URZ ;  /* 0x000028000f057890 */ /* 0x000fe4000fffe0ff */
[----:B------:R-:W-:Y:S02]  /*17a0*/  USEL UR41, UR43, 0x6, UP0 ;  /* 0x000000062b297887 */ /* 0x000fe40008000000 */
[----:B------:R-:W-:Y:S02]  /*17b0*/  @UP5 UIADD3 UR5, UPT, UPT, UR15, URZ, URZ ;  /* 0x000000ff0f055290 */ /* 0x000fe4000fffe0ff */
[----:B------:R-:W-:Y:S02]  /*17c0*/  UIADD3 UR21, UPT, UPT, UR41, -0x1, URZ ;  /* 0xffffffff29157890 */ /* 0x000fe4000fffe0ff */
[----:B------:R-:W-:Y:S02]  /*17d0*/  @UP1 UIADD3 UR21, UPT, UPT, UR41, URZ, URZ ;  /* 0x000000ff29151290 */ /* 0x000fe4000fffe0ff */
[----:B------:R-:W-:Y:S01]  /*17e0*/  UIADD3 UR49, UPT, UPT, UR7, 0x7e, URZ ;  /* 0x0000007e07317890 */ /* 0x000fe2000fffe0ff */
[----:B------:R-:W3:Y:S01]  /*17f0*/  LDCU UR39, c[0x0][0x374] ;  /* 0x00006e80ff2777ac */ /* 0x000ee20008000800 */
[----:B------:R-:W-:-:S02]  /*1800*/  UIADD3 UR5, UPT, UPT, UR5, 0x16400, URZ ;  /* 0x0001640005057890 */ /* 0x000fc4000fffe0ff */
[----:B------:R-:W-:Y:S02]  /*1810*/  UIADD3 UR45, UPT, UPT, UR43, -UR41, URZ ;  /* 0x800000292b2d7290 */ /* 0x000fe4000fffe0ff */
[----:B------:R-:W-:Y:S01]  /*1820*/  UIADD3 UR21, UPT, UPT, UR21, 0x1, URZ ;  /* 0x0000000115157890 */ /* 0x000fe2000fffe0ff */
[----:B-12---:R-:W-:-:S11]  /*1830*/  UMOV UR13, URZ ;  /* 0x000000ff000d7c82 */ /* 0x006fd60008000000 */
.L_x_42:
[----:B------:R-:W-:-:S09]  /*1840*/  UISETP.NE.AND UP0, UPT, UR44, URZ, UPT ;  /* 0x000000ff2c00728c */ /* 0x000fd2000bf05270 */
[----:B-1----:R-:W-:Y:S05]  /*1850*/  BRA.U UP0, `(.L_x_23) ;  /* 0x0000000100287547 */ /* 0x002fea000b800000 */
[----:B------:R-:W-:Y:S02]  /*1860*/  LEA R0, R9, UR15, 0x3 ;  /* 0x0000000f09007c11 */ /* 0x000fe4000f8e18ff */
[----:B------:R-:W-:-:S04]  /*1870*/  SHF.L.U32 R3, R8, 0x1f, RZ ;  /* 0x0000001f08037819 */ /* 0x000fc800000006ff */
[----:B------:R-:W1:Y:S02]  /*1880*/  SYNCS.PHASECHK.TRANS64.TRYWAIT P0, [R0+URZ+0x100], R3 ;  /* 0x00010003000075a7 */ /* 0x000e6400080011ff */
[----:B-1----:R-:W-:Y:S05]  /*1890*/  @!P0 BRA `(.L_x_24) ;  /* 0x0000006800588947 */ /* 0x002fea0003800000 */
.L_x_115:
[----:B------:R2:W-:Y:S01]  /*18a0*/  SYNCS.ARRIVE.TRANS64.A1T0 RZ, [R0+URZ+0xf0], RZ ;  /* 0x0000f0ff00ff79a7 */ /* 0x0005e200081000ff */
[----:B------:R-:W-:-:S05]  /*18b0*/  VIADD R9, R9, 0x1 ;  /* 0x0000000109097836 */ /* 0x000fca0000000000 */
[----:B------:R-:W-:-:S04]  /*18c0*/  ISETP.NE.AND P0, PT, R9, 0x2, PT ;  /* 0x000000020900780c */ /* 0x000fc80003f05270 */
[----:B-1----:R-:W-:Y:S02]  /*18d0*/  SEL R3, RZ, 0x1, P0 ;  /* 0x00000001ff037807 */ /* 0x002fe40000000000 */
[----:B------:R-:W-:Y:S02]  /*18e0*/  SEL R9, R9, RZ, P0 ;  /* 0x000000ff09097207 */ /* 0x000fe40000000000 */
[----:B------:R-:W-:-:S07]  /*18f0*/  LOP3.LUT R8, R8, R3, RZ, 0x3c, !PT ;  /* 0x0000000308087212 */ /* 0x000fce00078e3cff */
.L_x_23:
[----:B------:R-:W-:Y:S01]  /*1900*/  ULEA UR6, UR13, UR15, 0x3 ;  /* 0x0000000f0d067291 */ /* 0x000fe2000f8e18ff */
[----:B--2---:R-:W-:Y:S01]  /*1910*/  SHF.L.U32 R0, R12, 0x1f, RZ ;  /* 0x0000001f0c007819 */ /* 0x004fe200000006ff */
[----:B------:R-:W-:Y:S02]  /*1920*/  UISETP.GE.U32.AND UP0, UPT, UR49, 0x7f, UPT ;  /* 0x0000007f3100788c */ /* 0x000fe4000bf06070 */
[----:B------:R-:W-:Y:S02]  /*1930*/  USHF.L.U32 UR35, UR47, 0x6, URZ ;  /* 0x000000062f237899 */ /* 0x000fe400080006ff */
[----:B------:R-:W-:Y:S01]  /*1940*/  UIMAD UR19, UR48, 0xa0, UR46 ;  /* 0x000000a0301378a4 */ /* 0x000fe2000f8e022e */
[----:B------:R-:W-:Y:S02]  /*1950*/  UMOV UR14, URZ ;  /* 0x000000ff000e7c82 */ /* 0x000fe40008000000 */
[----:B------:R1:W2:Y:S02]  /*1960*/  SYNCS.PHASECHK.TRANS64.TRYWAIT P0, [UR6+0x30], R0 ;  /* 0x00003000ff0075a7 */ /* 0x0002a40008001106 */
[----:B------:R-:W-:Y:S07]  /*1970*/  BRA.U !UP0, `(.L_x_25) ;  /* 0x0000000108c07547 */ /* 0x000fee000b800000 */
[----:B------:R-:W-:Y:S01]  /*1980*/  UMOV UR8, URZ ;  /* 0x000000ff00087c82 */ /* 0x000fe20008000000 */
[----:B------:R-:W-:-:S05]  /*1990*/  UMOV UR7, UR13 ;  /* 0x0000000d00077c82 */ /* 0x000fca0008000000 */
.L_x_31:
[----:B--2---:R-:W-:Y:S01]  /*19a0*/  @!P3 MOV R2, 0x7000 ;  /* 0x000070000002b802 */ /* 0x004fe20000000f00 */
[----:B----4-:R-:W-:Y:S01]  /*19b0*/  ULEA UR33, UR7, UR15, 0x3 ;  /* 0x0000000f07217291 */ /* 0x010fe2000f8e18ff */
[----:B-12---:R-:W-:Y:S11]  /*19c0*/  @P0 BRA `(.L_x_26) ;  /* 0x00000000000c0947 */ /* 0x006ff60003800000 */
[----:B------:R-:W-:Y:S04]  /*19d0*/  SHF.L.U32 R3, R12, 0x1f, RZ ;  /* 0x0000001f0c037819 */ /* 0x000fe800000006ff */
[----:B------:R-:W2:Y:S02]  /*19e0*/  SYNCS.PHASECHK.TRANS64.TRYWAIT P0, [UR33+0x30], R3 ;  /* 0x00003003ff0075a7 */ /* 0x000ea40008001121 */
[----:B--2---:R-:W-:Y:S05]  /*19f0*/  @!P0 BRA `(.L_x_27) ;  /* 0x0000006800148947 */ /* 0x004fea0003800000 */
.L_x_26:
[----:B------:R2:W-:Y:S01]  /*1a00*/  @!P3 SYNCS.ARRIVE.TRANS64 RZ, [UR33], R2 ;  /* 0x00000002ffffb9a7 */ /* 0x0005e20008000021 */
[----:B------:R-:W-:Y:S04]  /*1a10*/  ULOP3.LUT UR6, UR26, 0x2, URZ, 0xfc, !UPT ;  /* 0x000000021a067892 */ /* 0x000fe8000f8efcff */
[----:B------:R-:W-:Y:S09]  /*1a20*/  UISETP.NE.AND UP0, UPT, UR6, 0x2, UPT ;  /* 0x000000020600788c */ /* 0x000ff2000bf05270 */
[----:B------:R-:W-:Y:S05]  /*1a30*/  BRA.U UP0, `(.L_x_28) ;  /* 0x0000000100047547 */ /* 0x000fea000b800000 */
[----:B---3--:R-:W-:Y:S05]  /*1a40*/  BPT.TRAP 0x1 ;  /* 0x000000040000795c */ /* 0x008fea0000300000 */
.L_x_28:
[----:B------:R-:W-:Y:S04]  /*1a50*/  BSSY.RECONVERGENT B0, `(.L_x_29) ;  /* 0x0000003000007945 */ /* 0x000fe80003800200 */
[----:B------:R-:W-:Y:S05]  /*1a60*/  @P2 BRA `(.L_x_30) ;  /* 0x0000000000042947 */ /* 0x000fea0003800000 */
[----:B---3--:R-:W-:Y:S05]  /*1a70*/  BPT.TRAP 0x1 ;  /* 0x000000040000795c */ /* 0x008fea0000300000 */
.L_x_30:
[----:B---3--:R-:W-:Y:S05]  /*1a80*/  BSYNC.RECONVERGENT B0 ;  /* 0x0000000000007941 */ /* 0x008fea0003800200 */
.L_x_29:
[----:B------:R-:W-:Y:S02]  /*1a90*/  UIADD3 UR6, UPT, UPT, UR7, 0x1, URZ ;  /* 0x0000000107067890 */ /* 0x000fe4000fffe0ff */
[----:B------:R-:W-:Y:S02]  /*1aa0*/  UIADD3 UR22, UP1, UPT, UR28, 0x80, URZ ;  /* 0x000000801c167890 */ /* 0x000fe4000ff3e0ff */
[----:B------:R-:W-:Y:S02]  /*1ab0*/  UISETP.NE.AND UP0, UPT, UR6, 0x6, UPT ;  /* 0x000000060600788c */ /* 0x000fe4000bf05270 */
[----:B------:R-:W-:Y:S02]  /*1ac0*/  ULEA UR32, UR7, UR15, 0xd ;  /* 0x0000000f07207291 */ /* 0x000fe4000f8e68ff */
[----:B------:R-:W-:Y:S02]  /*1ad0*/  USEL UR9, URZ, 0x1, UP0 ;  /* 0x00000001ff097887 */ /* 0x000fe40008000000 */
[----:B------:R-:W-:Y:S02]  /*1ae0*/  USEL UR13, UR6, URZ, UP0 ;  /* 0x000000ff060d7287 */ /* 0x000fe40008000000 */
[----:B------:R-:W-:Y:S02]  /*1af0*/  USHF.L.U32 UR34, UR8, 0x6, URZ ;  /* 0x0000000608227899 */ /* 0x000fe400080006ff */
[----:B------:R-:W-:Y:S01]  /*1b00*/  ULEA UR6, UR13, UR15, 0x3 ;  /* 0x0000000f0d067291 */ /* 0x000fe2000f8e18ff */
[----:B------:R-:W-:Y:S01]  /*1b10*/  LOP3.LUT R12, R12, UR9, RZ, 0x3c, !PT ;  /* 0x000000090c0c7c12 */ /* 0x000fe2000f8e3cff */
[----:B------:R-:W-:Y:S02]  /*1b20*/  UIADD3.X UR23, UPT, UPT, URZ, UR29, URZ, UP1, !UPT ;  /* 0x0000001dff177290 */ /* 0x000fe40008ffe4ff */
[----:B------:R-:W-:Y:S01]  /*1b30*/  UIADD3 UR32, UPT, UPT, UR32, 0xa400, URZ ;  /* 0x0000a40020207890 */ /* 0x000fe2000fffe0ff */
[----:B-1----:R-:W-:Y:S01]  /*1b40*/  SHF.L.U32 R0, R12, 0x1f, RZ ;  /* 0x0000001f0c007819 */ /* 0x002fe200000006ff */
[----:B------:R-:W-:Y:S02]  /*1b50*/  UIADD3 UR10, UP0, UPT, UR28, 0x180, URZ ;  /* 0x000001801c0a7890 */ /* 0x000fe4000ff1e0ff */
[----:B------:R-:W-:Y:S01]  /*1b60*/  UIADD3 UR8, UPT, UPT, UR8, 0x1, URZ ;  /* 0x0000000108087890 */ /* 0x000fe2000fffe0ff */
[----:B------:R4:W1:Y:S01]  /*1b70*/  SYNCS.PHASECHK.TRANS64.TRYWAIT P0, [UR6+0x30], R0 ;  /* 0x00003000ff0075a7 */ /* 0x0008620008001106 */
[----:B------:R-:W-:Y:S02]  /*1b80*/  UIMAD UR6, UR7, 0x2800, UR4 ;  /* 0x00002800070678a4 */ /* 0x000fe4000f8e0204 */
[----:B------:R-:W-:Y:S02]  /*1b90*/  UIADD3.X UR11, UPT, UPT, URZ, UR29, URZ, UP0, !UPT ;  /* 0x0000001dff0b7290 */ /* 0x000fe400087fe4ff */
[----:B------:R-:W-:Y:S01]  /*1ba0*/  ULEA UR6, UR6, UR15, 0x1 ;  /* 0x0000000f06067291 */ /* 0x000fe2000f8e08ff */
[----:B------:R-:W-:Y:S01]  /*1bb0*/  UMOV UR24, 0x0 ;  /* 0x0000000000187882 */ /* 0x000fe20000000000 */
[----:B------:R-:W-:Y:S02]  /*1bc0*/  UMOV UR25, 0x10000000 ;  /* 0x1000000000197882 */ /* 0x000fe40000000000 */
[----:B------:R-:W-:Y:S01]  /*1bd0*/  UIADD3 UR16, UPT, UPT, UR6, 0x16400, URZ ;  /* 0x0001640006107890 */ /* 0x000fe2000fffe0ff */
[----:B------:R4:W-:Y:S01]  /*1be0*/  UTMALDG.3D [UR32], [UR22], desc[UR24] ;  /* 0x00001820160075b4 */ /* 0x0009e20008011000 */
[----:B------:R-:W-:Y:S01]  /*1bf0*/  UISETP.NE.AND UP0, UPT, UR8, UR21, UPT ;  /* 0x000000150800728c */ /* 0x000fe2000bf05270 */
[----:B------:R-:W-:Y:S01]  /*1c00*/  UMOV UR6, 0x30000 ;  /* 0x0003000000067882 */ /* 0x000fe20000000000 */
[----:B------:R-:W-:Y:S01]  /*1c10*/  UMOV UR20, UR36 ;  /* 0x0000002400147c82 */ /* 0x000fe20008000000 */
[----:B------:R-:W-:Y:S01]  /*1c20*/  UMOV UR17, UR33 ;  /* 0x0000002100117c82 */ /* 0x000fe20008000000 */
[----:B------:R-:W-:Y:S01]  /*1c30*/  UMOV UR18, UR34 ;  /* 0x0000002200127c82 */ /* 0x000fe20008000000 */
[----:B------:R-:W-:Y:S02]  /*1c40*/  UMOV UR14, UR21 ;  /* 0x00000015000e7c82 */ /* 0x000fe40008000000 */
[----:B------:R4:W-:Y:S01]  /*1c50*/  UTMALDG.3D.MULTICAST [UR16], [UR10], UR6, desc[UR24] ;  /* 0x000018100a0073b4 */ /* 0x0009e20008011806 */
[----:B------:R-:W-:Y:S01]  /*1c60*/  UMOV UR7, UR13 ;  /* 0x0000000d00077c82 */ /* 0x000fe20008000000 */
[----:B------:R-:W-:Y:S05]  /*1c70*/  BRA.U UP0, `(.L_x_31) ;  /* 0xfffffffd00487547 */ /* 0x000fea000b83ffff */
.L_x_25:
[----:B----4-:R-:W-:Y:S01]  /*1c80*/  ULEA UR6, UR13, UR15, 0x3 ;  /* 0x0000000f0d067291 */ /* 0x010fe2000f8e18ff */
[----:B-1----:R-:W-:Y:S01]  /*1c90*/  SHF.L.U32 R0, R12, 0x1f, RZ ;  /* 0x0000001f0c007819 */ /* 0x002fe200000006ff */
[----:B------:R-:W-:Y:S01]  /*1ca0*/  @!P1 SYNCS.ARRIVE.TRANS64.A1T0 RZ, [UR15+0x88], RZ ;  /* 0x000088ffffff99a7 */ /* 0x000fe2000810000f */
[----:B------:R-:W-:-:S06]  /*1cb0*/  UISETP.GT.AND UP0, UPT, UR43, UR41, UPT ;  /* 0x000000292b00728c */ /* 0x000fcc000bf04270 */
[----:B--2---:R1:W2:Y:S03]  /*1cc0*/  SYNCS.PHASECHK.TRANS64.TRYWAIT P0, [UR6+0x30], R0 ;  /* 0x00003000ff0075a7 */ /* 0x0042a60008001106 */
[----:B------:R-:W-:Y:S05]  /*1cd0*/  BRA.U !UP0, `(.L_x_32) ;  /* 0x0000000108bc7547 */ /* 0x000fea000b800000 */
[----:B------:R-:W-:Y:S01]  /*1ce0*/  UIADD3 UR27, UPT, UPT, UR45, UR14, URZ ;  /* 0x0000000e2d1b7290 */ /* 0x000fe2000fffe0ff */
[----:B------:R-:W-:-:S11]  /*1cf0*/  UMOV UR6, UR13 ;  /* 0x0000000d00067c82 */ /* 0x000fd60008000000 */
.L_x_38:
[----:B--2---:R-:W-:Y:S01]  /*1d00*/  @!P3 MOV R2, 0x7000 ;  /* 0x000070000002b802 */ /* 0x004fe20000000f00 */
[----:B----4-:R-:W-:Y:S01]  /*1d10*/  ULEA UR9, UR6, UR15, 0x3 ;  /* 0x0000000f06097291 */ /* 0x010fe2000f8e18ff */
[----:B-12---:R-:W-:Y:S11]  /*1d20*/  @P0 BRA `(.L_x_33) ;  /* 0x00000000000c0947 */ /* 0x006ff60003800000 */
[----:B------:R-:W-:Y:S04]  /*1d30*/  SHF.L.U32 R3, R12, 0x1f, RZ ;  /* 0x0000001f0c037819 */ /* 0x000fe800000006ff */
[----:B------:R-:W2:Y:S02]  /*1d40*/  SYNCS.PHASECHK.TRANS64.TRYWAIT P0, [UR9+0x30], R3 ;  /* 0x00003003ff0075a7 */ /* 0x000ea40008001109 */
[----:B--2---:R-:W-:Y:S05]  /*1d50*/  @!P0 BRA `(.L_x_34) ;  /* 0x0000006400548947 */ /* 0x004fea0003800000 */
.L_x_33:
[----:B------:R2:W-:Y:S01]  /*1d60*/  @!P3 SYNCS.ARRIVE.TRANS64 RZ, [UR9], R2 ;  /* 0x00000002ffffb9a7 */ /* 0x0005e20008000009 */
[----:B------:R-:W-:Y:S04]  /*1d70*/  ULOP3.LUT UR7, UR26, 0x2, URZ, 0xfc, !UPT ;  /* 0x000000021a077892 */ /* 0x000fe8000f8efcff */
[----:B------:R-:W-:Y:S09]  /*1d80*/  UISETP.NE.AND UP0, UPT, UR7, 0x2, UPT ;  /* 0x000000020700788c */ /* 0x000ff2000bf05270 */
[----:B------:R-:W-:Y:S05]  /*1d90*/  BRA.U UP0, `(.L_x_35) ;  /* 0x0000000100047547 */ /* 0x000fea000b800000 */
[----:B---3--:R-:W-:Y:S05]  /*1da0*/  BPT.TRAP 0x1 ;  /* 0x000000040000795c */ /* 0x008fea0000300000 */
.L_x_35:
[----:B------:R-:W-:Y:S04]  /*1db0*/  BSSY.RECONVERGENT B0, `(.L_x_36) ;  /* 0x0000003000007945 */ /* 0x000fe80003800200 */
[----:B------:R-:W-:Y:S05]  /*1dc0*/  @P2 BRA `(.L_x_37) ;  /* 0x0000000000042947 */ /* 0x000fea0003800000 */
[----:B---3--:R-:W-:Y:S05]  /*1dd0*/  BPT.TRAP 0x1 ;  /* 0x000000040000795c */ /* 0x008fea0000300000 */
.L_x_37:
[----:B---3--:R-:W-:Y:S05]  /*1de0*/  BSYNC.RECONVERGENT B0 ;  /* 0x0000000000007941 */ /* 0x008fea0003800200 */
.L_x_36:
[----:B------:R-:W-:Y:S02]  /*1df0*/  UIADD3 UR7, UPT, UPT, UR6, 0x1, URZ ;  /* 0x0000000106077890 */ /* 0x000fe4000fffe0ff */
[----:B------:R-:W-:Y:S02]  /*1e00*/  UIADD3 UR22, UP1, UPT, UR28, 0x80, URZ ;  /* 0x000000801c167890 */ /* 0x000fe4000ff3e0ff */
[----:B------:R-:W-:Y:S02]  /*1e10*/  UISETP.NE.AND UP0, UPT, UR7, 0x6, UPT ;  /* 0x000000060700788c */ /* 0x000fe4000bf05270 */
[----:B------:R-:W-:Y:S02]  /*1e20*/  USHF.L.U32 UR10, UR14, 0x6, URZ ;  /* 0x000000060e0a7899 */ /* 0x000fe400080006ff */
[----:B------:R-:W-:Y:S02]  /*1e30*/  USEL UR8, URZ, 0x1, UP0 ;  /* 0x00000001ff087887 */ /* 0x000fe40008000000 */
[----:B------:R-:W-:Y:S02]  /*1e40*/  USEL UR13, UR7, URZ, UP0 ;  /* 0x000000ff070d7287 */ /* 0x000fe40008000000 */
[----:B------:R-:W-:Y:S02]  /*1e50*/  UIADD3.X UR23, UPT, UPT, URZ, UR29, URZ, UP1, !UPT ;  /* 0x0000001dff177290 */ /* 0x000fe40008ffe4ff */
[----:B------:R-:W-:Y:S01]  /*1e60*/  ULEA UR7, UR13, UR15, 0x3 ;  /* 0x0000000f0d077291 */ /* 0x000fe2000f8e18ff */
[----:B------:R-:W-:Y:S01]  /*1e70*/  LOP3.LUT R12, R12, UR8, RZ, 0x3c, !PT ;  /* 0x000000080c0c7c12 */ /* 0x000fe2000f8e3cff */
[----:B------:R-:W-:Y:S02]  /*1e80*/  ULEA UR8, UR6, UR15, 0xd ;  /* 0x0000000f06087291 */ /* 0x000fe4000f8e68ff */
[----:B------:R-:W-:Y:S01]  /*1e90*/  UIADD3 UR24, UP0, UPT, UR28, 0x180, URZ ;  /* 0x000001801c187890 */ /* 0x000fe2000ff1e0ff */
[----:B-1----:R-:W-:Y:S01]  /*1ea0*/  SHF.L.U32 R0, R12, 0x1f, RZ ;  /* 0x0000001f0c007819 */ /* 0x002fe200000006ff */
[----:B------:R-:W-:Y:S02]  /*1eb0*/  UIADD3 UR8, UPT, UPT, UR8, 0xa400, URZ ;  /* 0x0000a40008087890 */ /* 0x000fe4000fffe0ff */
[----:B------:R-:W-:Y:S01]  /*1ec0*/  UIMAD UR16, UR6, 0x5000, UR5 ;  /* 0x00005000061078a4 */ /* 0x000fe2000f8e0205 */
[----:B------:R4:W1:Y:S01]  /*1ed0*/  SYNCS.PHASECHK.TRANS64.TRYWAIT P0, [UR7+0x30], R0 ;  /* 0x00003000ff0075a7 */ /* 0x0008620008001107 */
[----:B------:R-:W-:Y:S01]  /*1ee0*/  UMOV UR30, 0x0 ;  /* 0x00000000001e7882 */ /* 0x000fe20000000000 */
[----:B------:R-:W-:Y:S01]  /*1ef0*/  UMOV UR31, 0x10000000 ;  /* 0x10000000001f7882 */ /* 0x000fe20000000000 */
[----:B------:R-:W-:Y:S01]  /*1f00*/  UMOV UR11, UR35 ;  /* 0x00000023000b7c82 */ /* 0x000fe20008000000 */
[----:B------:R-:W-:Y:S01]  /*1f10*/  UMOV UR12, UR36 ;  /* 0x00000024000c7c82 */ /* 0x000fe20008000000 */
[----:B------:R-:W-:Y:S01]  /*1f20*/  UIADD3.X UR25, UPT, UPT, URZ, UR29, URZ, UP0, !UPT ;  /* 0x0000001dff197290 */ /* 0x000fe200087fe4ff */
[----:B------:R4:W-:Y:S01]  /*1f30*/  UTMALDG.3D [UR8], [UR22], desc[UR30] ;  /* 0x00001e08160075b4 */ /* 0x0009e20008011000 */
[----:B------:R-:W-:Y:S01]  /*1f40*/  UIADD3 UR14, UPT, UPT, UR14, 0x1, URZ ;  /* 0x000000010e0e7890 */ /* 0x000fe2000fffe0ff */
[----:B------:R-:W-:Y:S01]  /*1f50*/  UMOV UR7, 0x30000 ;  /* 0x0003000000077882 */ /* 0x000fe20000000000 */
[----:B------:R-:W-:Y:S01]  /*1f60*/  UMOV UR20, UR36 ;  /* 0x0000002400147c82 */ /* 0x000fe20008000000 */
[----:B------:R-:W-:Y:S01]  /*1f70*/  UMOV UR17, UR9 ;  /* 0x0000000900117c82 */ /* 0x000fe20008000000 */
[----:B------:R-:W-:Y:S01]  /*1f80*/  UMOV UR18, UR10 ;  /* 0x0000000a00127c82 */ /* 0x000fe20008000000 */
[----:B------:R-:W-:Y:S02]  /*1f90*/  UISETP.NE.AND UP0, UPT, UR14, UR27, UPT ;  /* 0x0000001b0e00728c */ /* 0x000fe4000bf05270 */
[----:B------:R4:W-:Y:S01]  /*1fa0*/  UTMALDG.3D.MULTICAST [UR16], [UR24], UR7, desc[UR30] ;  /* 0x00001e10180073b4 */ /* 0x0009e20008011807 */
[----:B------:R-:W-:Y:S06]  /*1fb0*/  UMOV UR6, UR13 ;  /* 0x0000000d00067c82 */ /* 0x000fec0008000000 */
[----:B------:R-:W-:Y:S05]  /*1fc0*/  BRA.U UP0, `(.L_x_38) ;  /* 0xfffffffd004c7547 */ /* 0x000fea000b83ffff */
.L_x_32:
[C---:B------:R-:W-:Y:S01]  /*1fd0*/  LEA R3, R11.reuse, UR15, 0x3 ;  /* 0x0000000f0b037c11 */ /* 0x040fe2000f8e18ff */
[----:B------:R-:W-:Y:S01]  /*1fe0*/  NOP ;  /* 0x0000000000007918 */ /* 0x000fe20000000000 */
[----:B-1--4-:R-:W-:Y:S02]  /*1ff0*/  SHF.L.U32 R0, R10, 0x1f, RZ ;  /* 0x0000001f0a007819 */ /* 0x012fe400000006ff */
[----:B------:R-:W-:Y:S02]  /*2000*/  LEA R5, R11, UR15, 0x4 ;  /* 0x0000000f0b057c11 */ /* 0x000fe4000f8e20ff */
[----:B--2---:R-:W1:Y:S02]  /*2010*/  SYNCS.PHASECHK.TRANS64.TRYWAIT P0, [R3+URZ+0x90], R0 ;  /* 0x00009000030075a7 */ /* 0x004e6400080011ff */
[----:B-1----:R-:W-:Y:S05]  /*2020*/  @!P0 BRA `(.L_x_39) ;  /* 0x0000006000b88947 */ /* 0x002fea0003800000 */
.L_x_118:
[----:B------:R-:W2:Y:S01]  /*2030*/  LDS.128 R4, [R5+0x120] ;  /* 0x0001200005047984 */ /* 0x000ea20000000c00 */
[----:B------:R-:W-:Y:S01]  /*2040*/  UISETP.GE.AND UP0, UPT, UR42, 0x1, UPT ;  /* 0x000000012a00788c */ /* 0x000fe2000bf06270 */
[----:B------:R-:W-:Y:S01]  /*2050*/  @!PT LDS RZ, [RZ] ;  /* 0x00000000fffff984 */ /* 0x000fe20000000800 */
[----:B------:R-:W-:Y:S01]  /*2060*/  @!PT LDS RZ, [RZ] ;  /* 0x00000000fffff984 */ /* 0x000fe20000000800 */
[----:B------:R-:W-:Y:S01]  /*2070*/  @!PT LDS RZ, [RZ] ;  /* 0x00000000fffff984 */ /* 0x000fe20000000800 */
[----:B------:R-:W-:Y:S01]  /*2080*/  @!PT LDS RZ, [RZ] ;  /* 0x00000000fffff984 */ /* 0x000fe20000000800 */
[----:B------:R4:W-:Y:S06]  /*2090*/  MEMBAR.ALL.CTA ;  /* 0x0000000000007992 */ /* 0x0009ec0000008000 */
[----:B----4-:R-:W4:Y:S01]  /*20a0*/  FENCE.VIEW.ASYNC.S ;  /* 0x00000000000073c6 */ /* 0x010f220000000000 */
[----:B--2---:R-:W-:-:S13]  /*20b0*/  LOP3.LUT P0, RZ, R6, 0x1, RZ, 0xc0, !PT ;  /* 0x0000000106ff7812 */ /* 0x004fda000780c0ff */
[----:B----4-:R-:W-:Y:S01]  /*20c0*/  VOTEU.ANY UP1, P0 ;  /* 0x0000000000ff7886 */ /* 0x010fe20000020100 */
[----:B------:R-:W-:-:S13]  /*20d0*/  PLOP3.LUT P0, PT, PT, PT, UP1, 0x80, 0x8 ;  /* 0x000000000008781c */ /* 0x000fda0003f0f018 */
[----:B-1----:R-:W-:Y:S02]  /*20e0*/  @P0 LOP3.LUT R0, R5, 0xffff, RZ, 0xc0, !PT ;  /* 0x0000ffff05000812 */ /* 0x002fe400078ec0ff */
[----:B------:R-:W-:Y:S02]  /*20f0*/  @P0 MOV R2, R4 ;  /* 0x0000000400020202 */ /* 0x000fe40000000f00 */
[----:B------:R-:W-:Y:S01]  /*2100*/  @P0 R2UR UR7, R0 ;  /* 0x00000000000702ca */ /* 0x000fe200000e0000 */
[----:B------:R-:W-:Y:S01]  /*2110*/  VIADD R0, R3, 0xa0 ;  /* 0x000000a003007836 */ /* 0x000fe20000000000 */
[----:B------:R-:W-:Y:S02]  /*2120*/  @P0 SHF.R.U32.HI R4, RZ, 0x10, R5 ;  /* 0x00000010ff040819 */ /* 0x000fe40000011605 */
[----:B------:R-:W-:Y:S02]  /*2130*/  @P0 R2UR UR8, R2 ;  /* 0x00000000020802ca */ /* 0x000fe400000e0000 */
[----:B------:R-:W-:-:S02]  /*2140*/  PRMT R0, RZ, 0x654, R0 ;  /* 0x00000654ff007816 */ /* 0x000fc40000000000 */
[----:B------:R-:W-:Y:S02]  /*2150*/  @P0 R2UR UR6, R4 ;  /* 0x00000000040602ca */ /* 0x000fe400000e0000 */
[----:B------:R1:W-:Y:S03]  /*2160*/  SYNCS.ARRIVE.TRANS64.RED.A1T0 RZ, [R0+URZ], RZ ;  /* 0x000000ff00ff79a7 */ /* 0x0003e600081004ff */
[----:B------:R-:W-:-:S04]  /*2170*/  @UP1 UMOV UR37, UR7 ;  /* 0x0000000700251c82 */ /* 0x000fc80008000000 */
[----:B------:R-:W-:-:S04]  /*2180*/  @UP1 UMOV UR38, UR8 ;  /* 0x0000000800261c82 */ /* 0x000fc80008000000 */
[----:B------:R-:W-:Y:S01]  /*2190*/  @UP1 UMOV UR36, UR6 ;  /* 0x0000000600241c82 */ /* 0x000fe20008000000 */
[----:B------:R-:W-:Y:S05]  /*21a0*/  BRA.U !UP0, `(.L_x_40) ;  /* 0x0000000108d47547 */ /* 0x000fea000b800000 */
[----:B------:R-:W3:Y:S01]  /*21b0*/  LDCU.128 UR16, c[0x0][0xb10] ;  /* 0x00016200ff1077ac */ /* 0x000ee20008000c00 */
[----:B------:R-:W2:Y:S01]  /*21c0*/  LDCU UR12, c[0x0][0xb20] ;  /* 0x00016400ff0c77ac */ /* 0x000ea20008000800 */
[----:B------:R-:W4:Y:S01]  /*21d0*/  LDCU UR20, c[0x0][0xb0c] ;  /* 0x00016180ff1477ac */ /* 0x000f220008000800 */
[----:B------:R-:W1:Y:S01]  /*21e0*/  LDCU.64 UR10, c[0x0][0xb28] ;  /* 0x00016500ff0a77ac */ /* 0x000e620008000a00 */
[----:B------:R-:W-:Y:S02]  /*21f0*/  UISETP.NE.AND UP3, UPT, UR42, 0x1, UPT ;  /* 0x000000012a00788c */ /* 0x000fe4000bf65270 */
[----:B---3--:R-:W-:Y:S02]  /*2200*/  UIMAD.WIDE.U32 UR8, UR39, UR19, URZ ;  /* 0x00000013270872a5 */ /* 0x008fe4000f8e00ff */
[----:B------:R-:W-:Y:S02]  /*2210*/  UIMAD.WIDE.U32 UR6, UR40, UR16, URZ ;  /* 0x00000010280672a5 */ /* 0x000fe4000f8e00ff */
[----:B------:R-:W-:-:S02]  /*2220*/  UISETP.NE.AND UP0, UPT, UR18, 0x1, UPT ;  /* 0x000000011200788c */ /* 0x000fc4000bf05270 */
[----:B------:R-:W-:Y:S01]  /*2230*/  UIMAD.WIDE.U32 UR30, UR37, UR19, URZ ;  /* 0x00000013251e72a5 */ /* 0x000fe2000f8e00ff */
[----:B------:R-:W-:Y:S02]  /*2240*/  UMOV UR8, UR9 ;  /* 0x0000000900087c82 */ /* 0x000fe40008000000 */
[----:B------:R-:W-:Y:S01]  /*2250*/  UMOV UR6, UR7 ;  /* 0x0000000700067c82 */ /* 0x000fe20008000000 */
[----:B--2---:R-:W-:Y:S02]  /*2260*/  USHF.R.U32.HI UR8, URZ, UR12, UR8 ;  /* 0x0000000cff087299 */ /* 0x004fe40008011608 */
[----:B----4-:R-:W-:Y:S02]  /*2270*/  UISETP.NE.AND UP2, UPT, UR20, 0x1, UPT ;  /* 0x000000011400788c */ /* 0x010fe4000bf45270 */
[----:B------:R-:W-:Y:S02]  /*2280*/  USHF.R.U32.HI UR6, URZ, UR17, UR6 ;  /* 0x00000011ff067299 */ /* 0x000fe40008011606 */
[----:B------:R-:W-:-:S02]  /*2290*/  USEL UR7, UR39, UR8, !UP0 ;  /* 0x0000000827077287 */ /* 0x000fc4000c000000 */
[----:B------:R-:W-:Y:S02]  /*22a0*/  USEL UR8, UR40, UR6, !UP2 ;  /* 0x0000000628087287 */ /* 0x000fe4000d000000 */
[----:B-1----:R-:W-:Y:S01]  /*22b0*/  UIMAD.WIDE.U32 UR22, UR7, UR10, URZ ;  /* 0x0000000a071672a5 */ /* 0x002fe2000f8e00ff */
[----:B------:R-:W-:Y:S01]  /*22c0*/  UMOV UR6, UR31 ;  /* 0x0000001f00067c82 */ /* 0x000fe20008000000 */
[----:B------:R-:W-:Y:S02]  /*22d0*/  UIMAD.WIDE.U32 UR24, UR38, UR16, URZ ;  /* 0x00000010261872a5 */ /* 0x000fe4000f8e00ff */
[----:B------:R-:W-:-:S03]  /*22e0*/  UIMAD.WIDE.U32 UR30, UR8, UR10, URZ ;  /* 0x0000000a081e72a5 */ /* 0x000fc6000f8e00ff */
[----:B------:R-:W-:Y:S01]  /*22f0*/  UMOV UR22, UR23 ;  /* 0x0000001700167c82 */ /* 0x000fe20008000000 */
[----:B------:R-:W-:Y:S02]  /*2300*/  USHF.R.U32.HI UR6, URZ, UR12, UR6 ;  /* 0x0000000cff067299 */ /* 0x000fe40008011606 */
[----:B------:R-:W-:Y:S01]  /*2310*/  @UP3 USHF.R.U32.HI UR7, URZ, UR11, UR22 ;  /* 0x0000000bff073299 */ /* 0x000fe20008011616 */
[----:B------:R-:W-:Y:S01]  /*2320*/  UMOV UR24, UR25 ;  /* 0x0000001900187c82 */ /* 0x000fe20008000000 */
[----:B------:R-:W-:Y:S01]  /*2330*/  UMOV UR30, UR31 ;  /* 0x0000001f001e7c82 */ /* 0x000fe20008000000 */
[----:B------:R-:W-:Y:S02]  /*2340*/  USHF.R.U32.HI UR17, URZ, UR17, UR24 ;  /* 0x00000011ff117299 */ /* 0x000fe40008011618 */
[----:B------:R-:W-:Y:S02]  /*2350*/  USEL UR6, UR37, UR6, !UP0 ;  /* 0x0000000625067287 */ /* 0x000fe4000c000000 */
[----:B------:R-:W-:-:S02]  /*2360*/  @UP3 USHF.R.U32.HI UR8, URZ, UR11, UR30 ;  /* 0x0000000bff083299 */ /* 0x000fc4000801161e */
[----:B------:R-:W-:Y:S02]  /*2370*/  UIMAD UR9, UR42, UR7, URZ ;  /* 0x000000072a0972a4 */ /* 0x000fe4000f8e02ff */
[----:B------:R-:W-:Y:S02]  /*2380*/  USEL UR7, UR38, UR17, !UP2 ;  /* 0x0000001126077287 */ /* 0x000fe4000d000000 */
[----:B------:R-:W-:Y:S02]  /*2390*/  UIMAD UR12, UR42, UR8, URZ ;  /* 0x000000082a0c72a4 */ /* 0x000fe4000f8e02ff */
[----:B------:R-:W-:Y:S02]  /*23a0*/  UISETP.GE.AND UP0, UPT, UR6, UR9, UPT ;  /* 0x000000090600728c */ /* 0x000fe4000bf06270 */
[----:B------:R-:W-:Y:S02]  /*23b0*/  UIMAD.WIDE.U32 UR22, UR6, UR10, URZ ;  /* 0x0000000a061672a5 */ /* 0x000fe4000f8e00ff */
[----:B------:R-:W-:-:S02]  /*23c0*/  UISETP.GE.OR UP0, UPT, UR7, UR12, UP0 ;  /* 0x0000000c0700728c */ /* 0x000fc40008706670 */
[----:B------:R-:W-:Y:S02]  /*23d0*/  UIMAD.WIDE.U32 UR16, UR7, UR10, URZ ;  /* 0x0000000a071072a5 */ /* 0x000fe4000f8e00ff */
[----:B------:R-:W-:Y:S01]  /*23e0*/  UIADD3 UR12, UPT, UPT, -UR6, URZ, URZ ;  /* 0x000000ff060c7290 */ /* 0x000fe2000fffe1ff */
[----:B------:R-:W-:Y:S01]  /*23f0*/  UMOV UR10, UR23 ;  /* 0x00000017000a7c82 */ /* 0x000fe20008000000 */
[----:B------:R-:W-:Y:S02]  /*2400*/  UIADD3 UR14, UPT, UPT, -UR7, URZ, URZ ;  /* 0x000000ff070e7290 */ /* 0x000fe4000fffe1ff */
[----:B------:R-:W-:-:S03]  /*2410*/  USHF.R.U32.HI UR10, URZ, UR11, UR10 ;  /* 0x0000000bff0a7299 */ /* 0x000fc6000801160a */
[----:B------:R-:W-:Y:S01]  /*2420*/  @!UP0 UMOV UR9, UR17 ;  /* 0x0000001100098c82 */ /* 0x000fe20008000000 */
[----:B------:R-:W-:Y:S02]  /*2430*/  UIMAD UR12, UR18, UR12, UR37 ;  /* 0x0000000c120c72a4 */ /* 0x000fe4000f8e0225 */
[----:B------:R-:W-:Y:S02]  /*2440*/  USEL UR10, UR6, UR10, !UP3 ;  /* 0x0000000a060a7287 */ /* 0x000fe4000d800000 */
[----:B------:R-:W-:Y:S02]  /*2450*/  @!UP0 USHF.R.U32.HI UR9, URZ, UR11, UR9 ;  /* 0x0000000bff098299 */ /* 0x000fe40008011609 */
[----:B------:R-:W-:Y:S02]  /*2460*/  UIADD3 UR11, UPT, UPT, -UR10, URZ, URZ ;  /* 0x000000ff0a0b7290 */ /* 0x000fe4000fffe1ff */
[----:B------:R-:W-:Y:S02]  /*2470*/  @!UP0 USEL UR9, UR7, UR9, !UP3 ;  /* 0x0000000907098287 */ /* 0x000fe4000d800000 */
[----:B------:R-:W-:-:S02]  /*2480*/  UIMAD UR11, UR42, UR11, UR6 ;  /* 0x0000000b2a0b72a4 */ /* 0x000fc4000f8e0206 */
[----:B------:R-:W-:Y:S02]  /*2490*/  @!UP0 UIADD3 UR10, UPT, UPT, UR10, -UR9, URZ ;  /* 0x800000090a0a8290 */ /* 0x000fe4000fffe0ff */
[----:B------:R-:W-:Y:S02]  /*24a0*/  @!UP0 UIMAD UR9, UR11, UR8, UR9 ;  /* 0x000000080b0982a4 */ /* 0x000fe4000f8e0209 */
[----:B------:R-:W-:Y:S02]  /*24b0*/  @!UP0 UIMAD UR6, UR42, UR10, UR7 ;  /* 0x0000000a2a0682a4 */ /* 0x000fe4000f8e0207 */
[----:B------:R-:W-:Y:S02]  /*24c0*/  UIMAD UR8, UR20, UR14, UR38 ;  /* 0x0000000e140872a4 */ /* 0x000fe4000f8e0226 */
[----:B------:R-:W-:Y:S01]  /*24d0*/  UIMAD UR37, UR6, UR18, UR12 ;  /* 0x00000012062572a4 */ /* 0x000fe2000f8e020c */
[----:B------:R-:W-:Y:S02]  /*24e0*/  @!UP0 UMOV UR7, UR9 ;  /* 0x0000000900078c82 */ /* 0x000fe40008000000 */
[----:B------:R-:W-:-:S12]  /*24f0*/  UIMAD UR38, UR7, UR20, UR8 ;  /* 0x00000014072672a4 */ /* 0x000fd8000f8e0208 */
.L_x_40:
[----:B------:R-:W2:Y:S02]  /*2500*/  LDCU UR6, c[0x0][0xb30] ;  /* 0x00016600ff0677ac */ /* 0x000ea40008000800 */
[----:B--2---:R-:W-:-:S09]  /*2510*/  UISETP.NE.AND UP0, UPT, UR6, 0x1, UPT ;  /* 0x000000010600788c */ /* 0x004fd2000bf05270 */
[----:B------:R-:W-:Y:S05]  /*2520*/  BRA.U UP0, `(.L_x_41) ;  /* 0x0000000100447547 */ /* 0x000fea000b800000 */
[----:B------:R-:W2:Y:S01]  /*2530*/  LDCU.128 UR16, c[0x0][0xb10] ;  /* 0x00016200ff1077ac */ /* 0x000ea20008000c00 */
[----:B------:R-:W4:Y:S01]  /*2540*/  LDCU UR10, c[0x0][0xb0c] ;  /* 0x00016180ff0a77ac */ /* 0x000f220008000800 */
[----:B------:R-:W1:Y:S01]  /*2550*/  LDCU UR11, c[0x0][0xb20] ;  /* 0x00016400ff0b77ac */ /* 0x000e620008000800 */
[----:B--2---:R-:W-:Y:S02]  /*2560*/  UIMAD.WIDE.U32 UR8, UR38, UR16, URZ ;  /* 0x00000010260872a5 */ /* 0x004fe4000f8e00ff */
[----:B------:R-:W-:Y:S02]  /*2570*/  UIMAD.WIDE.U32 UR6, UR37, UR19, URZ ;  /* 0x00000013250672a5 */ /* 0x000fe4000f8e00ff */
[----:B----4-:R-:W-:Y:S02]  /*2580*/  UISETP.NE.AND UP2, UPT, UR10, 0x1, UPT ;  /* 0x000000010a00788c */ /* 0x010fe4000bf45270 */
[----:B------:R-:W-:Y:S01]  /*2590*/  UISETP.NE.AND UP0, UPT, UR18, 0x1, UPT ;  /* 0x000000011200788c */ /* 0x000fe2000bf05270 */
[----:B------:R-:W-:-:S02]  /*25a0*/  UMOV UR8, UR9 ;  /* 0x0000000900087c82 */ /* 0x000fc40008000000 */
[----:B------:R-:W-:Y:S01]  /*25b0*/  UMOV UR6, UR7 ;  /* 0x0000000700067c82 */ /* 0x000fe20008000000 */
[----:B------:R-:W-:Y:S02]  /*25c0*/  USHF.R.U32.HI UR17, URZ, UR17, UR8 ;  /* 0x00000011ff117299 */ /* 0x000fe40008011608 */
[----:B-1----:R-:W-:Y:S02]  /*25d0*/  USHF.R.U32.HI UR6, URZ, UR11, UR6 ;  /* 0x0000000bff067299 */ /* 0x002fe40008011606 */
[----:B------:R-:W-:Y:S02]  /*25e0*/  USEL UR7, UR38, UR17, !UP2 ;  /* 0x0000001126077287 */ /* 0x000fe4000d000000 */
[----:B------:R-:W-:-:S04]  /*25f0*/  USEL UR6, UR37, UR6, !UP0 ;  /* 0x0000000625067287 */ /* 0x000fc8000c000000 */
[----:B------:R-:W-:Y:S02]  /*2600*/  UIADD3 UR8, UPT, UPT, UR7, -UR6, URZ ;  /* 0x8000000607087290 */ /* 0x000fe4000fffe0ff */
[----:B------:R-:W-:Y:S02]  /*2610*/  UIADD3 UR6, UPT, UPT, -UR7, UR6, URZ ;  /* 0x0000000607067290 */ /* 0x000fe4000fffe1ff */
[----:B------:R-:W-:Y:S02]  /*2620*/  UIMAD UR37, UR8, UR18, UR37 ;  /* 0x00000012082572a4 */ /* 0x000fe4000f8e0225 */
[----:B------:R-:W-:-:S12]  /*2630*/  UIMAD UR38, UR6, UR10, UR38 ;  /* 0x0000000a062672a4 */ /* 0x000fd8000f8e0226 */
.L_x_41:
[----:B------:R-:W-:Y:S01]  /*2640*/  VIADD R11, R11, 0x1 ;  /* 0x000000010b0b7836 */ /* 0x000fe20000000000 */
[----:B------:R-:W-:Y:S01]  /*2650*/  PLOP3.LUT P1, PT, PT, PT, PT, 0x80, 0x8 ;  /* 0x000000000008781c */ /* 0x000fe20003f2f070 */
[----:B------:R-:W-:Y:S02]  /*2660*/  UIADD3 UR47, UPT, UPT, UR38, UR59, URZ ;  /* 0x0000003b262f7290 */ /* 0x000fe4000fffe0ff */
[----:B------:R-:W-:Y:S01]  /*2670*/  UIADD3 UR48, UPT, UPT, UR37, UR58, URZ ;  /* 0x0000003a25307290 */ /* 0x000fe2000fffe0ff */
[----:B------:R-:W-:-:S04]  /*2680*/  ISETP.NE.AND P0, PT, R11, 0x2, PT ;  /* 0x000000020b00780c */ /* 0x000fc80003f05270 */
[----:B------:R-:W-:Y:S02]  /*2690*/  SEL R3, RZ, 0x1, P0 ;  /* 0x00000001ff037807 */ /* 0x000fe40000000000 */
[----:B------:R-:W-:Y:S02]  /*26a0*/  SEL R11, R11, RZ, P0 ;  /* 0x000000ff0b0b7207 */ /* 0x000fe40000000000 */
[----:B------:R-:W-:Y:S01]  /*26b0*/  LOP3.LUT R10, R10, R3, RZ, 0x3c, !PT ;  /* 0x000000030a0a7212 */ /* 0x000fe200078e3cff */
[----:B------:R-:W-:Y:S06]  /*26c0*/  BRA.U UP1, `(.L_x_42) ;  /* 0xfffffff1015c7547 */ /* 0x000fec000b83ffff */
[----:B------:R-:W-:Y:S01]  /*26d0*/  UIADD3 UR15, UPT, UPT, UR15, 0x30, URZ ;  /* 0x000000300f0f7890 */ /* 0x000fe2000fffe0ff */
[----:B------:R-:W-:-:S03]  /*26e0*/  SHF.L.U32 R3, R12, 0x1f, RZ ;  /* 0x0000001f0c037819 */ /* 0x000fc600000006ff */
[----:B------:R-:W-:-:S09]  /*26f0*/  ULEA UR4, UR13, UR15, 0x3 ;  /* 0x0000000f0d047291 */ /* 0x000fd2000f8e18ff */
[----:B------:R-:W2:Y:S02]  /*2700*/  SYNCS.PHASECHK.TRANS64.TRYWAIT P0, [UR4], R3 ;  /* 0x00000003ff0075a7 */ /* 0x000ea40008001104 */
[----:B--2---:R-:W-:Y:S05]  /*2710*/  @!P0 BRA `(.L_x_43) ;  /* 0x0000005c00108947 */ /* 0x004fea0003800000 */
.L_x_120:
[----:B------:R-:W-:-:S04]  /*2720*/  UIADD3 UR4, UPT, UPT, UR13, 0x1, URZ ;  /* 0x000000010d047890 */ /* 0x000fc8000fffe0ff */
[----:B------:R-:W-:-:S04]  /*2730*/  UISETP.NE.AND UP0, UPT, UR4, 0x6, UPT ;  /* 0x000000060400788c */ /* 0x000fc8000bf05270 */
[----:B------:R-:W-:Y:S02]  /*2740*/  USEL UR6, URZ, 0x1, UP0 ;  /* 0x00000001ff067887 */ /* 0x000fe40008000000 */
[----:B------:R-:W-:-:S04]  /*2750*/  USEL UR4, UR4, URZ, UP0 ;  /* 0x000000ff04047287 */ /* 0x000fc80008000000 */
[----:B------:R-:W-:Y:S01]  /*2760*/  ULEA UR5, UR4, UR15, 0x3 ;  /* 0x0000000f04057291 */ /* 0x000fe2000f8e18ff */
[----:B------:R-:W-:-:S04]  /*2770*/  LOP3.LUT R2, R12, UR6, RZ, 0x3c, !PT ;  /* 0x000000060c027c12 */ /* 0x000fc8000f8e3cff */
[----:B-1----:R-:W-:-:S04]  /*2780*/  SHF.L.U32 R3, R2, 0x1f, RZ ;  /* 0x0000001f02037819 */ /* 0x002fc800000006ff */
[----:B------:R-:W1:Y:S02]  /*2790*/  SYNCS.PHASECHK.TRANS64.TRYWAIT P0, [UR5], R3 ;  /* 0x00000003ff0075a7 */ /* 0x000e640008001105 */
[----:B-1----:R-:W-:Y:S05]  /*27a0*/  @!P0 BRA `(.L_x_44) ;  /* 0x0000005c00048947 */ /* 0x002fea0003800000 */
.L_x_122:
        /* <DEDUP_REMOVED lines=9> */
.L_x_124:
        /* <DEDUP_REMOVED lines=9> */
.L_x_126:
        /* <DEDUP_REMOVED lines=9> */
.L_x_128:
[----:B------:R-:W-:-:S04]  /*2960*/  UIADD3 UR4, UPT, UPT, UR4, 0x1, URZ ;  /* 0x0000000104047890 */ /* 0x000fc8000fffe0ff */
[----:B------:R-:W-:-:S04]  /*2970*/  UISETP.NE.AND UP0, UPT, UR4, 0x6, UPT ;  /* 0x000000060400788c */ /* 0x000fc8000bf05270 */
[----:B------:R-:W-:Y:S02]  /*2980*/  USEL UR5, URZ, 0x1, UP0 ;  /* 0x00000001ff057887 */ /* 0x000fe40008000000 */
[----:B------:R-:W-:-:S04]  /*2990*/  USEL UR4, UR4, URZ, UP0 ;  /* 0x000000ff04047287 */ /* 0x000fc80008000000 */
[----:B------:R-:W-:Y:S01]  /*29a0*/  ULEA UR4, UR4, UR15, 0x3 ;  /* 0x0000000f04047291 */ /* 0x000fe2000f8e18ff */
[----:B-1----:R-:W-:-:S04]  /*29b0*/  LOP3.LUT R3, R2, UR5, RZ, 0x3c, !PT ;  /* 0x0000000502037c12 */ /* 0x002fc8000f8e3cff */
[----:B------:R-:W-:Y:S01]  /*29c0*/  SHF.L.U32 R3, R3, 0x1f, RZ ;  /* 0x0000001f03037819 */ /* 0x000fe200000006ff */
[----:B------:R-:W-:-:S07]  /*29d0*/  IMAD.U32 R0, RZ, RZ, UR4 ;  /* 0x00000004ff007e24 */ /* 0x000fce000f8e00ff */
.L_x_48:
[----:B-1----:R1:W2:Y:S02]  /*29e0*/  SYNCS.PHASECHK.TRANS64.TRYWAIT P0, [R0+URZ], R3 ;  /* 0x00000003000075a7 */ /* 0x0022a400080011ff */
[----:B--2---:R-:W-:Y:S05]  /*29f0*/  @!P0 NANOSLEEP.SYNCS 0x989680 ;  /* 0x009896800000895d */ /* 0x004fea0003900000 */
[----:B------:R-:W2:Y:S02]  /*2a00*/  @!P0 SYNCS.PHASECHK.TRANS64 P0, [R0+URZ], R3 ;  /* 0x00000003000085a7 */ /* 0x000ea400080010ff */
[----:B--23--:R-:W-:Y:S05]  /*2a10*/  @P0 EXIT ;  /* 0x000000000000094d */ /* 0x00cfea0003800000 */
[----:B------:R-:W-:Y:S05]  /*2a20*/  BRA `(.L_x_48) ;  /* 0xfffffffc00ec7947 */ /* 0x000fea000383ffff */
.L_x_22:
[----:B------:R-:W-:-:S04]  /*2a30*/  UISETP.NE.AND UP0, UPT, UR44, URZ, UPT ;  /* 0x000000ff2c00728c */ /* 0x000fc8000bf05270 */
[----:B------:R-:W-:-:S09]  /*2a40*/  UISETP.NE.OR UP0, UPT, UR20, 0x1, UP0 ;  /* 0x000000011400788c */ /* 0x000fd20008705670 */
[----:B------:R-:W-:Y:S05]  /*2a50*/  BRA.U UP0, `(.L_x_49) ;  /* 0x0000000500487547 */ /* 0x000fea000b800000 */
[----:B------:R-:W-:Y:S01]  /*2a60*/  ISETP.GE.U32.AND P2, PT, R0, 0x2, PT ;  /* 0x000000020000780c */ /* 0x000fe20003f46070 */
[----:B------:R-:W-:Y:S01]  /*2a70*/  IMAD.MOV.U32 R12, RZ, RZ, 0x1 ;  /* 0x00000001ff0c7424 */ /* 0x000fe200078e00ff */
[----:B------:R-:W-:Y:S02]  /*2a80*/  CS2R R10, SRZ ;  /* 0x00000000000a7805 */ /* 0x000fe4000001ff00 */
[----:B------:R-:W-:Y:S01]  /*2a90*/  CS2R R8, SRZ ;  /* 0x0000000000087805 */ /* 0x000fe2000001ff00 */
[----:B------:R-:W-:Y:S01]  /*2aa0*/  UMOV UR4, 0x400 ;  /* 0x0000040000047882 */ /* 0x000fe20000000000 */
[----:B------:R-:W-:Y:S01]  /*2ab0*/  UMOV UR5, URZ ;  /* 0x000000ff00057c82 */ /* 0x000fe20008000000 */
[----:B------:R-:W-:-:S12]  /*2ac0*/  ULEA UR44, UR44, UR4, 0x18 ;  /* 0x000000042c2c7291 */ /* 0x000fd8000f8ec0ff */
.L_x_53:
[----:B------:R-:W-:Y:S02]  /*2ad0*/  LEA R2, R8, UR44, 0x3 ;  /* 0x0000002c08027c11 */ /* 0x000fe4000f8e18ff */
[----:B------:R-:W-:-:S03]  /*2ae0*/  SHF.L.U32 R5, R9, 0x1f, RZ ;  /* 0x0000001f09057819 */ /* 0x000fc600000006ff */
[----:B------:R-:W-:Y:S01]  /*2af0*/  VIADD R4, R2, 0x100 ;  /* 0x0000010002047836 */ /* 0x000fe20000000000 */
[----:B------:R-:W1:Y:S02]  /*2b00*/  SYNCS.PHASECHK.TRANS64.TRYWAIT P0, [R2+URZ+0xf0], R5 ;  /* 0x0000f005020075a7 */ /* 0x000e6400080011ff */
[----:B-1----:R-:W-:Y:S05]  /*2b10*/  @!P0 BRA `(.L_x_50) ;  /* 0x0000005800888947 */ /* 0x002fea0003800000 */
.L_x_129:
[----:B------:R-:W-:Y:S01]  /*2b20*/  ULEA UR4, UR5, UR44, 0x3 ;  /* 0x0000002c05047291 */ /* 0x000fe2000f8e18ff */
[----:B------:R-:W-:Y:S02]  /*2b30*/  PRMT R4, RZ, 0x654, R4 ;  /* 0x00000654ff047816 */ /* 0x000fe40000000004 */
[----:B-1----:R-:W-:Y:S01]  /*2b40*/  SHF.L.U32 R5, R12, 0x1f, RZ ;  /* 0x0000001f0c057819 */ /* 0x002fe200000006ff */
[----:B------:R-:W-:Y:S01]  /*2b50*/  UIADD3 UR6, UPT, UPT, UR4, 0x90, URZ ;  /* 0x0000009004067890 */ /* 0x000fe2000fffe0ff */
[----:B------:R1:W-:Y:S05]  /*2b60*/  SYNCS.ARRIVE.TRANS64.RED.A1T0 RZ, [R4+URZ], RZ ;  /* 0x000000ff04ff79a7 */ /* 0x0003ea00081004ff */
[----:B------:R-:W-:Y:S01]  /*2b70*/  IMAD.U32 R7, RZ, RZ, UR6 ;  /* 0x00000006ff077e24 */ /* 0x000fe2000f8e00ff */
[----:B------:R-:W2:Y:S04]  /*2b80*/  SYNCS.PHASECHK.TRANS64.TRYWAIT P0, [UR4+0xa0], R5 ;  /* 0x0000a005ff0075a7 */ /* 0x000ea80008001104 */
[----:B------:R-:W-:Y:S01]  /*2b90*/  PRMT R6, R0, 0x654, R7 ;  /* 0x0000065400067816 */ /* 0x000fe20000000007 */
[----:B-1----:R-:W-:Y:S01]  /*2ba0*/  @!P2 IMAD.MOV.U32 R4, RZ, RZ, 0x10 ;  /* 0x00000010ff04a424 */ /* 0x002fe200078e00ff */
[----:B--2---:R-:W-:Y:S06]  /*2bb0*/  @!P0 BRA `(.L_x_51) ;  /* 0x0000005800748947 */ /* 0x004fec0003800000 */
.L_x_131:
[----:B------:R-:W-:Y:S01]  /*2bc0*/  ULEA UR6, UR5, UR44, 0x4 ;  /* 0x0000002c05067291 */ /* 0x000fe2000f8e20ff */
[----:B------:R-:W-:Y:S01]  /*2bd0*/  SEL R3, R6, R3, !P2 ;  /* 0x0000000306037207 */ /* 0x000fe20005000000 */
[----:B------:R-:W-:Y:S01]  /*2be0*/  UIADD3 UR7, UPT, UPT, UR4, 0x90, URZ ;  /* 0x0000009004077890 */ /* 0x000fe2000fffe0ff */
[----:B-1----:R-:W-:Y:S01]  /*2bf0*/  LEA R2, R11, UR44, 0x3 ;  /* 0x0000002c0b027c11 */ /* 0x002fe2000f8e18ff */
[----:B------:R-:W-:Y:S01]  /*2c00*/  UIADD3 UR6, UPT, UPT, UR6, 0x120, URZ ;  /* 0x0000012006067890 */ /* 0x000fe2000fffe0ff */
[----:B------:R-:W-:Y:S01]  /*2c10*/  SHF.L.U32 R5, R10, 0x1f, RZ ;  /* 0x0000001f0a057819 */ /* 0x000fe200000006ff */
[----:B------:R1:W-:Y:S01]  /*2c20*/  @!P2 SYNCS.ARRIVE.TRANS64.RED RZ, [R3+URZ], R4 ;  /* 0x0000000403ffa9a7 */ /* 0x0003e200080004ff */
[----:B------:R-:W-:Y:S01]  /*2c30*/  UIADD3 UR4, UPT, UPT, UR5, 0x1, URZ ;  /* 0x0000000105047890 */ /* 0x000fe2000fffe0ff */
[----:B------:R-:W-:-:S03]  /*2c40*/  VIADD R8, R8, 0x1 ;  /* 0x0000000108087836 */ /* 0x000fc60000000000 */
[----:B------:R-:W-:Y:S02]  /*2c50*/  UISETP.NE.AND UP0, UPT, UR4, 0x2, UPT ;  /* 0x000000020400788c */ /* 0x000fe4000bf05270 */
[----:B------:R-:W-:Y:S06]  /*2c60*/  UGETNEXTWORKID.BROADCAST [UR6], [UR7] ;  /* 0x00000000060073ca */ /* 0x000fec0008000100 */
[----:B------:R-:W-:Y:S01]  /*2c70*/  USEL UR6, URZ, 0x1, UP0 ;  /* 0x00000001ff067887 */ /* 0x000fe20008000000 */
[----:B------:R-:W-:Y:S01]  /*2c80*/  ISETP.NE.AND P0, PT, R8, 0x2, PT ;  /* 0x000000020800780c */ /* 0x000fe20003f05270 */
[----:B------:R-:W-:Y:S01]  /*2c90*/  USEL UR5, UR4, URZ, UP0 ;  /* 0x000000ff04057287 */ /* 0x000fe20008000000 */
[----:B------:R-:W2:Y:S03]  /*2ca0*/  SYNCS.PHASECHK.TRANS64.TRYWAIT P1, [R2+URZ+0x90], R5 ;  /* 0x00009005020075a7 */ /* 0x000ea600080211ff */
[----:B------:R-:W-:Y:S01]  /*2cb0*/  LOP3.LUT R12, R12, UR6, RZ, 0x3c, !PT ;  /* 0x000000060c0c7c12 */ /* 0x000fe2000f8e3cff */
[----:B-12---:R-:W-:Y:S07]  /*2cc0*/  @!P1 BRA `(.L_x_52) ;  /* 0x0000005800489947 */ /* 0x006fee0003800000 */
.L_x_132:
[C---:B------:R-:W-:Y:S01]  /*2cd0*/  LEA R4, R11.reuse, UR44, 0x4 ;  /* 0x0000002c0b047c11 */ /* 0x040fe2000f8e20ff */
[----:B-1----:R-:W-:Y:S01]  /*2ce0*/  VIADD R2, R2, 0xa0 ;  /* 0x000000a002027836 */ /* 0x002fe20000000000 */
[----:B------:R-:W-:Y:S01]  /*2cf0*/  SEL R8, R8, RZ, P0 ;  /* 0x000000ff08087207 */ /* 0x000fe20000000000 */
[----:B------:R-:W-:-:S03]  /*2d00*/  VIADD R11, R11, 0x1 ;  /* 0x000000010b0b7836 */ /* 0x000fc60000000000 */
[----:B------:R-:W1:Y:S01]  /*2d10*/  LDS.128 R4, [R4+0x120] ;  /* 0x0001200004047984 */ /* 0x000e620000000c00 */
[----:B------:R-:W-:Y:S02]  /*2d20*/  PRMT R2, RZ, 0x654, R2 ;  /* 0x00000654ff027816 */ /* 0x000fe40000000002 */
[C---:B------:R-:W-:Y:S01]  /*2d30*/  ISETP.NE.AND P1, PT, R11.reuse, 0x2, PT ;  /* 0x000000020b00780c */ /* 0x040fe20003f25270 */
[----:B------:R-:W-:Y:S01]  /*2d40*/  @!PT LDS RZ, [RZ] ;  /* 0x00000000fffff984 */ /* 0x000fe20000000800 */
[----:B------:R-:W-:Y:S01]  /*2d50*/  @!PT LDS RZ, [RZ] ;  /* 0x00000000fffff984 */ /* 0x000fe20000000800 */
[----:B------:R-:W-:Y:S01]  /*2d60*/  @!PT LDS RZ, [RZ] ;  /* 0x00000000fffff984 */ /* 0x000fe20000000800 */
[----:B------:R-:W-:Y:S01]  /*2d70*/  @!PT LDS RZ, [RZ] ;  /* 0x00000000fffff984 */ /* 0x000fe20000000800 */
[----:B------:R2:W-:Y:S06]  /*2d80*/  MEMBAR.ALL.CTA ;  /* 0x0000000000007992 */ /* 0x0005ec0000008000 */
[----:B--2---:R-:W2:Y:S01]  /*2d90*/  FENCE.VIEW.ASYNC.S ;  /* 0x00000000000073c6 */ /* 0x004ea20000000000 */
[----:B------:R-:W-:Y:S01]  /*2da0*/  SEL R11, R11, RZ, P1 ;  /* 0x000000ff0b0b7207 */ /* 0x000fe20000800000 */
[----:B--2---:R2:W-:Y:S01]  /*2db0*/  SYNCS.ARRIVE.TRANS64.RED.A1T0 RZ, [R2+URZ], RZ ;  /* 0x000000ff02ff79a7 */ /* 0x0045e200081004ff */
[----:B-1----:R-:W-:-:S02]  /*2dc0*/  LOP3.LUT P3, RZ, R6, 0x1, RZ, 0xc0, !PT ;  /* 0x0000000106ff7812 */ /* 0x002fc4000786c0ff */
[----:B------:R-:W-:-:S04]  /*2dd0*/  SEL R5, RZ, 0x1, P1 ;  /* 0x00000001ff057807 */ /* 0x000fc80000800000 */
[----:B------:R-:W-:Y:S02]  /*2de0*/  LOP3.LUT R10, R10, R5, RZ, 0x3c, !PT ;  /* 0x000000050a0a7212 */ /* 0x000fe400078e3cff */
[----:B--2---:R-:W-:-:S04]  /*2df0*/  SEL R2, RZ, 0x1, P0 ;  /* 0x00000001ff027807 */ /* 0x004fc80000000000 */
[----:B------:R-:W-:Y:S01]  /*2e00*/  LOP3.LUT R9, R9, R2, RZ, 0x3c, !PT ;  /* 0x0000000209097212 */ /* 0x000fe200078e3cff */
[----:B------:R-:W-:Y:S06]  /*2e10*/  @P3 BRA `(.L_x_53) ;  /* 0xfffffffc002c3947 */ /* 0x000fec000383ffff */
[----:B------:R-:W-:Y:S01]  /*2e20*/  ULEA UR4, UR5, UR44, 0x3 ;  /* 0x0000002c05047291 */ /* 0x000fe2000f8e18ff */
[----:B------:R-:W-:-:S08]  /*2e30*/  SHF.L.U32 R3, R12, 0x1f, RZ ;  /* 0x0000001f0c037819 */ /* 0x000fd000000006ff */
[----:B------:R-:W1:Y:S02]  /*2e40*/  SYNCS.PHASECHK.TRANS64 P0, [UR4+0xa0], R3 ;  /* 0x0000a003ff0075a7 */ /* 0x000e640008001004 */
[----:B-1----:R-:W-:Y:S05]  /*2e50*/  @P0 BRA `(.L_x_54) ;  /* 0x0000000000080947 */ /* 0x002fea0003800000 */
[----:B------:R-:W1:Y:S02]  /*2e60*/  SYNCS.PHASECHK.TRANS64.TRYWAIT P0, [UR4+0xa0], R3 ;  /* 0x0000a003ff0075a7 */ /* 0x000e640008001104 */
[----:B-1----:R-:W-:Y:S05]  /*2e70*/  @!P0 BRA `(.L_x_55) ;  /* 0x0000005400f08947 */ /* 0x002fea0003800000 */
.L_x_54:
[----:B------:R-:W-:-:S04]  /*2e80*/  UIADD3 UR6, UPT, UPT, UR5, 0x1, URZ ;  /* 0x0000000105067890 */ /* 0x000fc8000fffe0ff */
[----:B------:R-:W-:-:S04]  /*2e90*/  UISETP.NE.AND UP0, UPT, UR6, 0x2, UPT ;  /* 0x000000020600788c */ /* 0x000fc8000bf05270 */
[----:B------:R-:W-:Y:S02]  /*2ea0*/  USEL UR7, URZ, 0x1, UP0 ;  /* 0x00000001ff077887 */ /* 0x000fe40008000000 */
[----:B------:R-:W-:-:S04]  /*2eb0*/  USEL UR6, UR6, URZ, UP0 ;  /* 0x000000ff06067287 */ /* 0x000fc80008000000 */
[----:B------:R-:W-:Y:S01]  /*2ec0*/  ULEA UR6, UR6, UR44, 0x3 ;  /* 0x0000002c06067291 */ /* 0x000fe2000f8e18ff */
[----:B-1----:R-:W-:-:S04]  /*2ed0*/  LOP3.LUT R3, R12, UR7, RZ, 0x3c, !PT ;  /* 0x000000070c037c12 */ /* 0x002fc8000f8e3cff */
[----:B------:R-:W-:-:S04]  /*2ee0*/  SHF.L.U32 R0, R3, 0x1f, RZ ;  /* 0x0000001f03007819 */ /* 0x000fc800000006ff */
[----:B------:R-:W1:Y:S02]  /*2ef0*/  SYNCS.PHASECHK.TRANS64 P0, [UR6+0xa0], R0 ;  /* 0x0000a000ff0075a7 */ /* 0x000e640008001006 */
[----:B-1----:R-:W-:Y:S05]  /*2f00*/  @P0 EXIT ;  /* 0x000000000000094d */ /* 0x002fea0003800000 */
[----:B------:R-:W-:Y:S02]  /*2f10*/  SHF.L.U32 R3, R3, 0x1f, RZ ;  /* 0x0000001f03037819 */ /* 0x000fe400000006ff */
[----:B------:R-:W-:-:S07]  /*2f20*/  MOV R0, UR6 ;  /* 0x0000000600007c02 */ /* 0x000fce0008000f00 */
.L_x_56:
[----:B-1----:R1:W2:Y:S02]  /*2f30*/  SYNCS.PHASECHK.TRANS64.TRYWAIT P0, [R0+URZ+0xa0], R3 ;  /* 0x0000a003000075a7 */ /* 0x0022a400080011ff */
[----:B--2---:R-:W-:Y:S05]  /*2f40*/  @!P0 NANOSLEEP.SYNCS 0x989680 ;  /* 0x009896800000895d */ /* 0x004fea0003900000 */
[----:B------:R-:W2:Y:S02]  /*2f50*/  @!P0 SYNCS.PHASECHK.TRANS64 P0, [R0+URZ+0xa0], R3 ;  /* 0x0000a003000085a7 */ /* 0x000ea400080010ff */
[----:B--2---:R-:W-:Y:S05]  /*2f60*/  @P0 EXIT ;  /* 0x000000000000094d */ /* 0x004fea0003800000 */
[----:B------:R-:W-:Y:S05]  /*2f70*/  BRA `(.L_x_56) ;  /* 0xfffffffc00ec7947 */ /* 0x000fea000383ffff */
.L_x_49:
[----:B------:R-:W-:Y:S05]  /*2f80*/  BRA.U UP4, `(.L_x_57) ;  /* 0x0000000d04d07547 */ /* 0x000fea000b800000 */
[----:B------:R-:W-:Y:S01]  /*2f90*/  UMOV UR4, 0x40 ;  /* 0x0000004000047882 */ /* 0x000fe20000000000 */
[----:B------:R-:W-:Y:S01]  /*2fa0*/  NOP ;  /* 0x0000000000007918 */ /* 0x000fe20000000000 */
[----:B------:R-:W-:-:S03]  /*2fb0*/  ULEA UR5, UR44, UR4, 0x18 ;  /* 0x000000042c057291 */ /* 0x000fc6000f8ec0ff */
[----:B------:R-:W-:Y:S02]  /*2fc0*/  UMOV UR4, 0x400 ;  /* 0x0000040000047882 */ /* 0x000fe40000000000 */
[----:B------:R-:W-:-:S04]  /*2fd0*/  ULEA UR44, UR44, UR4, 0x18 ;  /* 0x000000042c2c7291 */ /* 0x000fc8000f8ec0ff */
[----:B------:R-:W1:Y:S02]  /*2fe0*/  LDS.U8 R0, [UR5+0x1c] ;  /* 0x00001c05ff007984 */ /* 0x000e640008000000 */
[----:B-1----:R-:W-:-:S13]  /*2ff0*/  ISETP.NE.AND P0, PT, R0, RZ, PT ;  /* 0x000000ff0000720c */ /* 0x002fda0003f05270 */
[----:B------:R-:W-:Y:S05]  /*3000*/  @P0 BRA `(.L_x_58) ;  /* 0x0000000000580947 */ /* 0x000fea0003800000 */
[----:B------:R-:W-:-:S13]  /*3010*/  ELECT P0, URZ, PT ;  /* 0x0000000000ff782f */ /* 0x000fda0003800000 */
[----:B------:R-:W-:Y:S05]  /*3020*/  @!P0 BRA `(.L_x_59) ;  /* 0x0000000000608947 */ /* 0x000fea0003800000 */
[----:B------:R-:W-:Y:S01]  /*3030*/  UMOV UR4, 0x10 ;  /* 0x0000001000047882 */ /* 0x000fe20000000000 */
[----:B------:R-:W-:Y:S01]  /*3040*/  HFMA2 R0, -RZ, RZ, 0, 5.9604644775390625e-08 ;  /* 0x00000001ff007431 */ /* 0x000fe200000001ff */
[----:B------:R-:W-:-:S03]  /*3050*/  MOV R3, 0xffff ;  /* 0x0000ffff00037802 */ /* 0x000fc60000000f00 */
[----:B------:R-:W-:Y:S04]  /*3060*/  DEPBAR.LE SB1, 0x36 ;  /* 0x00009d800000791a */ /* 0x000fe80000000000 */
[----:B------:R-:W1:Y:S02]  /*3070*/  UTCATOMSWS.FIND_AND_SET.ALIGN UP0, UR4, UR4 ;  /* 0x00000004000475e3 */ /* 0x000e640008000800 */
[----:B-1----:R-:W-:Y:S01]  /*3080*/  MOV R4, UR4 ;  /* 0x0000000400047c02 */ /* 0x002fe20008000f00 */
[----:B------:R-:W-:Y:S06]  /*3090*/  BRA.U UP0, `(.L_x_60) ;  /* 0x0000000100187547 */ /* 0x000fec000b800000 */
.L_x_61:
[----:B------:R-:W-:Y:S05]  /*30a0*/  NANOSLEEP 0x64 ;  /* 0x000000640000795d */ /* 0x000fea0003800000 */
[----:B------:R-:W-:-:S05]  /*30b0*/  UMOV UR4, 0x10 ;  /* 0x0000001000047882 */ /* 0x000fca0000000000 */
[----:B------:R-:W-:Y:S04]  /*30c0*/  DEPBAR.LE SB1, 0x36 ;  /* 0x00009d800000791a */ /* 0x000fe80000000000 */
[----:B------:R-:W1:Y:S02]  /*30d0*/  UTCATOMSWS.FIND_AND_SET.ALIGN UP0, UR4, UR4 ;  /* 0x00000004000475e3 */ /* 0x000e640008000800 */
[----:B-1----:R-:W-:Y:S01]  /*30e0*/  MOV R4, UR4 ;  /* 0x0000000400047c02 */ /* 0x002fe20008000f00 */
[----:B------:R-:W-:Y:S05]  /*30f0*/  BRA.U !UP0, `(.L_x_61) ;  /* 0xfffffffd08e87547 */ /* 0x000fea000b83ffff */
.L_x_60:
[-C--:B------:R-:W-:Y:S02]  /*3100*/  SHF.L.U32 R3, R3, R4.reuse, RZ ;  /* 0x0000000403037219 */ /* 0x080fe400000006ff */
[----:B------:R-:W-:Y:S01]  /*3110*/  SHF.L.U32 R0, R0, R4, RZ ;  /* 0x0000000400007219 */ /* 0x000fe200000006ff */
[----:B------:R-:W-:Y:S02]  /*3120*/  IMAD.SHL.U32 R4, R4, 0x20, RZ ;  /* 0x0000002004047824 */ /* 0x000fe400078e00ff */
[----:B------:R1:W-:Y:S04]  /*3130*/  ATOMS.OR RZ, [UR5+0x14], R3 ;  /* 0x00001403ffff798c */ /* 0x0003e8000b000005 */
[----:B------:R1:W-:Y:S04]  /*3140*/  ATOMS.OR RZ, [UR5+0x18], R0 ;  /* 0x00001800ffff798c */ /* 0x0003e8000b000005 */
[----:B------:R1:W-:Y:S01]  /*3150*/  STS [UR44+0x140], R4 ;  /* 0x00014004ff007988 */ /* 0x0003e2000800082c */
[----:B------:R-:W-:Y:S05]  /*3160*/  BRA `(.L_x_59) ;  /* 0x0000000000107947 */ /* 0x000fea0003800000 */
.L_x_58:
[----:B------:R-:W-:Y:S02]  /*3170*/  MOV R0, 0xffffffff ;  /* 0xffffffff00007802 */ /* 0x000fe40000000f00 */
[----:B------:R-:W-:-:S03]  /*3180*/  MOV R4, 0x31b0 ;  /* 0x000031b000047802 */ /* 0x000fc60000000f00 */
[----:B------:R1:W-:Y:S04]  /*3190*/  STS [UR44+0x140], R0 ;  /* 0x00014000ff007988 */ /* 0x0003e8000800082c */
[----:B-1---5:R-:W-:Y:S05]  /*31a0*/  CALL.REL.NOINC `($__internal_1_$__cuda_sm10x_tcgen05_guardrail_trap_phase_invalid_during_alloc) ;  /* 0x0000005800847944 */ /* 0x022fea0003c00000 */
.L_x_59:
[----:B------:R-:W-:Y:S05]  /*31b0*/  WARPSYNC.ALL ;  /* 0x0000000000007948 */ /* 0x000fea0003800000 */
[----:B------:R-:W2:Y:S01]  /*31c0*/  S2UR UR4, SR_CgaCtaId ;  /* 0x00000000000479c3 */ /* 0x000ea20000008800 */
[----:B------:R-:W-:Y:S01]  /*31d0*/  UMOV UR27, 0x400 ;  /* 0x00000400001b7882 */ /* 0x000fe20000000000 */
[----:B------:R-:W-:-:S06]  /*31e0*/  NOP ;  /* 0x0000000000007918 */ /* 0x000fcc0000000000 */
[----:B------:R-:W-:Y:S06]  /*31f0*/  BAR.ARV 0x6, 0xa0 ;  /* 0x0182800000007b1d */ /* 0x000fec0000002000 */
[----:B------:R-:W3:Y:S01]  /*3200*/  LDCU UR5, c[0x0][0x38c] ;  /* 0x00007180ff0577ac */ /* 0x000ee20008000800 */
[----:B------:R-:W-:Y:S01]  /*3210*/  LOP3.LUT R2, R2, 0xffff, RZ, 0xc0, !PT ;  /* 0x0000ffff02027812 */ /* 0x000fe200078ec0ff */
[----:B------:R-:W-:Y:S01]  /*3220*/  IMAD.MOV.U32 R11, RZ, RZ, 0x1 ;  /* 0x00000001ff0b7424 */ /* 0x000fe200078e00ff */
[----:B------:R-:W-:Y:S01]  /*3230*/  CS2R R8, SRZ ;  /* 0x0000000000087805 */ /* 0x000fe2000001ff00 */
[----:B------:R-:W4:Y:S01]  /*3240*/  LDCU UR7, c[0x0][0x38c] ;  /* 0x00007180ff0777ac */ /* 0x000f220008000800 */
[----:B------:R-:W-:Y:S01]  /*3250*/  R2UR UR28, R2 ;  /* 0x00000000021c72ca */ /* 0x000fe200000e0000 */
[----:B------:R-:W-:Y:S01]  /*3260*/  IMAD.MOV.U32 R10, RZ, RZ, RZ ;  /* 0x000000ffff0a7224 */ /* 0x000fe200078e00ff */
[----:B------:R-:W-:Y:S01]  /*3270*/  UMOV UR30, URZ ;  /* 0x000000ff001e7c82 */ /* 0x000fe20008000000 */
[----:B------:R-:W-:Y:S01]  /*3280*/  UMOV UR23, URZ ;  /* 0x000000ff00177c82 */ /* 0x000fe20008000000 */
[----:B--2---:R-:W-:Y:S01]  /*3290*/  ULEA UR27, UR4, UR27, 0x18 ;  /* 0x0000001b041b7291 */ /* 0x004fe2000f8ec0ff */
[----:B------:R-:W-:Y:S01]  /*32a0*/  UMOV UR38, 0x0 ;  /* 0x0000000000267882 */ /* 0x000fe20000000000 */
[----:B------:R-:W-:-:S02]  /*32b0*/  UMOV UR39, 0x4280010 ;  /* 0x0428001000277882 */ /* 0x000fc40000000000 */
[----:B------:R-:W-:Y:S02]  /*32c0*/  UIADD3 UR4, UPT, UPT, UR27, 0xa400, URZ ;  /* 0x0000a4001b047890 */ /* 0x000fe4000fffe0ff */
[----:B------:R-:W-:Y:S02]  /*32d0*/  UIADD3 UR6, UPT, UPT, UR27, 0x16400, URZ ;  /* 0x000164001b067890 */ /* 0x000fe4000fffe0ff */
[----:B---3--:R-:W-:Y:S01]  /*32e0*/  UIADD3 UR5, UPT, UPT, UR5, 0x3f, URZ ;  /* 0x0000003f05057890 */ /* 0x008fe2000fffe0ff */
[----:B-1----:R-:W1:Y:S01]  /*32f0*/  LDS R0, [UR27+0x140] ;  /* 0x0001401bff007984 */ /* 0x002e620008000800 */
[----:B------:R-:W-:Y:S01]  /*3300*/  UMOV UR36, 0x0 ;  /* 0x0000000000247882 */ /* 0x000fe20000000000 */
[----:B------:R-:W-:Y:S01]  /*3310*/  UMOV UR37, 0x4280010 ;  /* 0x0428001000257882 */ /* 0x000fe20000000000 */
[----:B------:R-:W-:Y:S02]  /*3320*/  USHF.R.S32.HI UR40, URZ, 0x1f, UR5 ;  /* 0x0000001fff287899 */ /* 0x000fe40008011405 */
[----:B----4-:R-:W-:-:S02]  /*3330*/  UISETP.GE.AND UP4, UPT, UR7, 0x1, UPT ;  /* 0x000000010700788c */ /* 0x010fc4000bf86270 */
[----:B------:R-:W-:Y:S02]  /*3340*/  ULEA.HI UR40, UR40, UR5, URZ, 0x6 ;  /* 0x0000000528287291 */ /* 0x000fe4000f8f30ff */
[----:B------:R-:W-:Y:S02]  /*3350*/  USHF.R.U32.HI UR5, URZ, 0x4, UR4 ;  /* 0x00000004ff057899 */ /* 0x000fe40008011604 */
[----:B------:R-:W-:Y:S02]  /*3360*/  USHF.R.S32.HI UR40, URZ, 0x6, UR40 ;  /* 0x00000006ff287899 */ /* 0x000fe40008011428 */
[----:B------:R-:W-:Y:S02]  /*3370*/  USHF.R.U32.HI UR4, URZ, 0x4, UR6 ;  /* 0x00000004ff047899 */ /* 0x000fe40008011606 */
[----:B------:R-:W-:Y:S02]  /*3380*/  UISETP.LT.AND UP0, UPT, UR40, 0x1, UPT ;  /* 0x000000012800788c */ /* 0x000fe4000bf01270 */
[----:B------:R-:W-:-:S02]  /*3390*/  ULOP3.LUT UR5, UR5, 0x3fff, URZ, 0xc0, !UPT ;  /* 0x00003fff05057892 */ /* 0x000fc4000f8ec0ff */
[----:B------:R-:W-:Y:S02]  /*33a0*/  ULOP3.LUT UR4, UR4, 0x3fff, URZ, 0xc0, !UPT ;  /* 0x00003fff04047892 */ /* 0x000fe4000f8ec0ff */
[----:B------:R-:W-:Y:S02]  /*33b0*/  USEL UR41, UR40, 0x1, !UP0 ;  /* 0x0000000128297887 */ /* 0x000fe4000c000000 */
[----:B------:R-:W-:Y:S02]  /*33c0*/  ULOP3.LUT UR29, UR5, 0x10000, URZ, 0xfc, !UPT ;  /* 0x00010000051d7892 */ /* 0x000fe4000f8efcff */
[----:B------:R-:W-:Y:S02]  /*33d0*/  ULOP3.LUT UR4, UR4, 0x10000, URZ, 0xfc, !UPT ;  /* 0x0001000004047892 */ /* 0x000fe4000f8efcff */
[----:B------:R-:W-:Y:S01]  /*33e0*/  UIADD3 UR41, UPT, UPT, -UR41, URZ, URZ ;  /* 0x000000ff29297290 */ /* 0x000fe2000fffe1ff */
[----:B------:R-:W-:Y:S01]  /*33f0*/  UMOV UR34, 0x0 ;  /* 0x0000000000227882 */ /* 0x000fe20000000000 */
[----:B------:R-:W-:Y:S01]  /*3400*/  UMOV UR35, 0x4280010 ;  /* 0x0428001000237882 */ /* 0x000fe20000000000 */
[----:B------:R-:W-:Y:S01]  /*3410*/  UMOV UR32, 0x0 ;  /* 0x0000000000207882 */ /* 0x000fe20000000000 */
[----:B------:R-:W-:Y:S01]  /*3420*/  UMOV UR33, 0x4280010 ;  /* 0x0428001000217882 */ /* 0x000fe20000000000 */
[----:B-1----:R-:W-:-:S15]  /*3430*/  R2UR UR42, R0 ;  /* 0x00000000002a72ca */ /* 0x002fde00000e0000 */
.L_x_68:
[----:B------:R-:W-:Y:S02]  /*3440*/  LEA R0, R10, UR27, 0x3 ;  /* 0x0000001b0a007c11 */ /* 0x000fe4000f8e18ff */
[----:B------:R-:W-:Y:S02]  /*3450*/  SHF.L.U32 R5, R9, 0x1f, RZ ;  /* 0x0000001f09057819 */ /* 0x000fe400000006ff */
[----:B------:R-:W-:Y:S01]  /*3460*/  PLOP3.LUT P0, PT, PT, PT, UP4, 0x80, 0x8 ;  /* 0x000000000008781c */ /* 0x000fe20003f0f048 */
[----:B------:R-:W-:Y:S01]  /*3470*/  VIADD R3, R0, 0xa0 ;  /* 0x000000a000037836 */ /* 0x000fe20000000000 */
[----:B-1----:R-:W1:Y:S02]  /*3480*/  SYNCS.PHASECHK.TRANS64.TRYWAIT P1, [R0+URZ+0x90], R5 ;  /* 0x00009005000075a7 */ /* 0x002e6400080211ff */
[----:B-1-3--:R-:W-:Y:S09]  /*3490*/  @!P1 BRA `(.L_x_62) ;  /* 0x0000005000809947 */ /* 0x00aff20003800000 */
.L_x_134:
[----:B------:R-:W-:Y:S01]  /*34a0*/  LEA R4, R10, UR27, 0x4 ;  /* 0x0000001b0a047c11 */ /* 0x000fe2000f8e20ff */
[----:B------:R-:W-:Y:S01]  /*34b0*/  @UP4 ULEA UR5, UR23, UR27, 0x3 ;  /* 0x0000001b17054291 */ /* 0x000fe2000f8e18ff */
[----:B------:R-:W-:Y:S01]  /*34c0*/  PLOP3.LUT P2, PT, PT, PT, PT, 0x80, 0x8 ;  /* 0x000000000008781c */ /* 0x000fe20003f4f070 */
[----:B------:R-:W-:Y:S01]  /*34d0*/  ULEA UR31, UR30, UR27, 0x3 ;  /* 0x0000001b1e1f7291 */ /* 0x000fe2000f8e18ff */
[----:B------:R-:W-:Y:S02]  /*34e0*/  PRMT R3, RZ, 0x654, R3 ;  /* 0x00000654ff037816 */ /* 0x000fe40000000003 */
[----:B-1----:R-:W1:Y:S01]  /*34f0*/  LDS.128 R4, [R4+0x120] ;  /* 0x0001200004047984 */ /* 0x002e620000000c00 */
[----:B------:R-:W-:Y:S02]  /*3500*/  @P0 SHF.L.U32 R2, R8, 0x1f, RZ ;  /* 0x0000001f08020819 */ /* 0x000fe400000006ff */
[----:B------:R-:W-:Y:S01]  /*3510*/  SHF.L.U32 R0, R11, 0x1f, RZ ;  /* 0x0000001f0b007819 */ /* 0x000fe200000006ff */
[----:B------:R-:W-:Y:S01]  /*3520*/  @!PT LDS RZ, [RZ] ;  /* 0x00000000fffff984 */ /* 0x000fe20000000800 */
[----:B------:R-:W-:Y:S01]  /*3530*/  @!PT LDS RZ, [RZ] ;  /* 0x00000000fffff984 */ /* 0x000fe20000000800 */
[----:B------:R-:W-:Y:S01]  /*3540*/  @!PT LDS RZ, [RZ] ;  /* 0x00000000fffff984 */ /* 0x000fe20000000800 */
[----:B------:R-:W-:Y:S01]  /*3550*/  @!PT LDS RZ, [RZ] ;  /* 0x00000000fffff984 */ /* 0x000fe20000000800 */
[----:B------:R2:W-:Y:S06]  /*3560*/  MEMBAR.ALL.CTA ;  /* 0x0000000000007992 */ /* 0x0005ec0000008000 */
[----:B--2---:R-:W2:Y:S02]  /*3570*/  FENCE.VIEW.ASYNC.S ;  /* 0x00000000000073c6 */ /* 0x004ea40000000000 */
[----:B--2---:R2:W-:Y:S01]  /*3580*/  SYNCS.ARRIVE.TRANS64.RED.A1T0 RZ, [R3+URZ], RZ ;  /* 0x000000ff03ff79a7 */ /* 0x0045e200081004ff */
[----:B------:R2:W3:Y:S01]  /*3590*/  @P0 SYNCS.PHASECHK.TRANS64.TRYWAIT P2, [UR5], R2 ;  /* 0x00000002ff0005a7 */ /* 0x0004e20008041105 */
[----:B------:R-:W-:Y:S01]  /*35a0*/  ULEA.HI UR5, UR30, UR30, URZ, 0x1 ;  /* 0x0000001e1e057291 */ /* 0x000fe2000f8f08ff */
[----:B-1----:R-:W-:-:S03]  /*35b0*/  LOP3.LUT P1, RZ, R6, 0x1, RZ, 0xc0, !PT ;  /* 0x0000000106ff7812 */ /* 0x002fc6000782c0ff */
[----:B------:R-:W-:Y:S02]  /*35c0*/  ULOP3.LUT UR6, UR5, 0xffe, URZ, 0xc0, !UPT ;  /* 0x00000ffe05067892 */ /* 0x000fe4000f8ec0ff */
[----:B------:R-:W-:Y:S02]  /*35d0*/  USHF.R.U32.HI UR22, URZ, 0x1, UR5 ;  /* 0x00000001ff167899 */ /* 0x000fe40008011605 */
[----:B------:R-:W-:Y:S02]  /*35e0*/  UIADD3 UR5, UPT, UPT, -UR6, UR30, URZ ;  /* 0x0000001e06057290 */ /* 0x000fe4000fffe1ff */
[----:B------:R-:W-:-:S04]  /*35f0*/  UIMAD UR22, UR22, 0xa0, UR42 ;  /* 0x000000a0161678a4 */ /* 0x000fc8000f8e022a */
[----:B------:R-:W-:Y:S01]  /*3600*/  ULEA UR22, UR5, UR22, 0x14 ;  /* 0x0000001605167291 */ /* 0x000fe2000f8ea0ff */
[----:B------:R-:W1:Y:S02]  /*3610*/  SYNCS.PHASECHK.TRANS64.TRYWAIT P0, [UR31+0xd0], R0 ;  /* 0x0000d000ff0075a7 */ /* 0x000e64000800111f */
[----:B-123--:R-:W-:Y:S09]  /*3620*/  @!P0 BRA `(.L_x_63) ;  /* 0x0000005000308947 */ /* 0x00eff20003800000 */
.L_x_136:
[----:B------:R-:W-:Y:S01]  /*3630*/  IADD3 R10, PT, PT, R10, 0x1, RZ ;  /* 0x000000010a0a7810 */ /* 0x000fe20007ffe0ff */
[----:B------:R-:W-:Y:S06]  /*3640*/  BRA.U !UP4, `(.L_x_64) ;  /* 0x000000010cc07547 */ /* 0x000fec000b800000 */
[----:B------:R-:W-:Y:S01]  /*3650*/  UPLOP3.LUT UP2, UPT, UPT, UPT, UPT, 0x40, 0x4 ;  /* 0x000000000004789c */ /* 0x000fe20003f4e870 */
[----:B------:R-:W-:Y:S01]  /*3660*/  UMOV UR25, UR41 ;  /* 0x0000002900197c82 */ /* 0x000fe20008000000 */
[----:B------:R-:W-:Y:S01]  /*3670*/  UMOV UR24, UR40 ;  /* 0x0000002800187c82 */ /* 0x000fe20008000000 */
[----:B------:R-:W-:-:S08]  /*3680*/  UMOV UR5, UR23 ;  /* 0x0000001700057c82 */ /* 0x000fd00008000000 */
.L_x_67:
[----:B------:R-:W-:Y:S02]  /*3690*/  UIADD3 UR25, UPT, UPT, UR25, 0x1, URZ ;  /* 0x0000000119197890 */ /* 0x000fe4000fffe0ff */
[----:B--2---:R-:W-:Y:S02]  /*36a0*/  ULEA UR7, UR5, UR27, 0x3 ;  /* 0x0000001b05077291 */ /* 0x004fe4000f8e18ff */
[----:B------:R-:W-:Y:S01]  /*36b0*/  UISETP.NE.AND UP3, UPT, UR25, URZ, UPT ;  /* 0x000000ff1900728c */ /* 0x000fe2000bf65270 */
[----:B---3--:R-:W-:Y:S10]  /*36c0*/  @P2 BRA `(.L_x_65) ;  /* 0x00000000000c2947 */ /* 0x008ff40003800000 */
[----:B-1----:R-:W-:Y:S04]  /*36d0*/  SHF.L.U32 R3, R8, 0x1f, RZ ;  /* 0x0000001f08037819 */ /* 0x002fe800000006ff */
[----:B------:R-:W1:Y:S02]  /*36e0*/  SYNCS.PHASECHK.TRANS64.TRYWAIT P0, [UR7], R3 ;  /* 0x00000003ff0075a7 */ /* 0x000e640008001107 */
[----:B-1----:R-:W-:Y:S05]  /*36f0*/  @!P0 BRA `(.L_x_66) ;  /* 0x0000005000148947 */ /* 0x002fea0003800000 */
.L_x_65:
[----:B------:R-:W-:Y:S01]  /*3700*/  UISETP.NE.AND UP0, UPT, UR24, 0x1, UPT ;  /* 0x000000011800788c */ /* 0x000fe2000bf05270 */
[----:B------:R-:W-:Y:S01]  /*3710*/  PLOP3.LUT P2, PT, PT, PT, PT, 0x80, 0x8 ;  /* 0x000000000008781c */ /* 0x000fe20003f4f070 */
[----:B------:R-:W-:Y:S02]  /*3720*/  UIADD3 UR6, UPT, UPT, UR5, 0x1, URZ ;  /* 0x0000000105067890 */ /* 0x000fe4000fffe0ff */
[----:B------:R-:W-:Y:S02]  /*3730*/  UIADD3 UR26, UPT, UPT, UR7, 0x30, URZ ;  /* 0x00000030071a7890 */ /* 0x000fe4000fffe0ff */
[----:B------:R-:W-:Y:S01]  /*3740*/  UISETP.NE.AND UP1, UPT, UR6, 0x6, UPT ;  /* 0x000000060600788c */ /* 0x000fe2000bf25270 */
[----:B------:R-:W-:Y:S01]  /*3750*/  PLOP3.LUT P0, PT, PT, PT, UP0, 0x80, 0x8 ;  /* 0x000000000008781c */ /* 0x000fe20003f0f008 */
[----:B------:R-:W-:Y:S02]  /*3760*/  UIADD3 UR24, UPT, UPT, UR24, -0x1, URZ ;  /* 0xffffffff18187890 */ /* 0x000fe4000fffe0ff */
[----:B------:R-:W-:Y:S02]  /*3770*/  USEL UR8, URZ, 0x1, UP1 ;  /* 0x00000001ff087887 */ /* 0x000fe40008800000 */
[----:B------:R-:W-:Y:S01]  /*3780*/  USEL UR23, UR6, URZ, UP1 ;  /* 0x000000ff06177287 */ /* 0x000fe20008800000 */
[----:B------:R-:W-:Y:S01]  /*3790*/  UMOV UR7, 0x40004040 ;  /* 0x4000404000077882 */ /* 0x000fe20000000000 */
[----:B------:R-:W-:Y:S02]  /*37a0*/  UMOV UR9, 0x40004040 ;  /* 0x4000404000097882 */ /* 0x000fe40000000000 */
[----:B------:R-:W-:Y:S01]  /*37b0*/  @UP0 ULEA UR6, UR23, UR27, 0x3 ;  /* 0x0000001b17060291 */ /* 0x000fe2000f8e18ff */
[----:B------:R-:W-:Y:S01]  /*37c0*/  LOP3.LUT R8, R8, UR8, RZ, 0x3c, !PT ;  /* 0x0000000808087c12 */ /* 0x000fe2000f8e3cff */
[----:B------:R-:W-:Y:S01]  /*37d0*/  ULEA UR8, UR5, UR29, 0x9 ;  /* 0x0000001d05087291 */ /* 0x000fe2000f8e48ff */
[----:B------:R-:W-:Y:S02]  /*37e0*/  UMOV UR21, 0x40004040 ;  /* 0x4000404000157882 */ /* 0x000fe40000000000 */
[----:B-1----:R-:W-:Y:S01]  /*37f0*/  @P0 SHF.L.U32 R0, R8, 0x1f, RZ ;  /* 0x0000001f08000819 */ /* 0x002fe200000006ff */
[----:B------:R-:W-:Y:S02]  /*3800*/  UIADD3 UR18, UPT, UPT, UR8, 0x2, URZ ;  /* 0x0000000208127890 */ /* 0x000fe4000fffe0ff */
[----:B------:R-:W-:Y:S01]  /*3810*/  UIADD3 UR14, UPT, UPT, UR8, 0x4, URZ ;  /* 0x00000004080e7890 */ /* 0x000fe2000fffe0ff */
[----:B------:R2:W3:Y:S01]  /*3820*/  @P0 SYNCS.PHASECHK.TRANS64.TRYWAIT P2, [UR6], R0 ;  /* 0x00000000ff0005a7 */ /* 0x0004e20008041106 */
[----:B------:R-:W-:Y:S02]  /*3830*/  UIMAD UR6, UR5, 0x500, UR4 ;  /* 0x00000500050678a4 */ /* 0x000fe4000f8e0204 */
[----:B------:R-:W-:Y:S02]  /*3840*/  UIADD3 UR10, UPT, UPT, UR8, 0x6, URZ ;  /* 0x00000006080a7890 */ /* 0x000fe4000fffe0ff */
[----:B------:R-:W-:Y:S02]  /*3850*/  UIADD3 UR20, UPT, UPT, UR6, 0x2, URZ ;  /* 0x0000000206147890 */ /* 0x000fe4000fffe0ff */
[----:B------:R-:W-:Y:S02]  /*3860*/  UIADD3 UR16, UPT, UPT, UR6, 0x4, URZ ;  /* 0x0000000406107890 */ /* 0x000fe4000fffe0ff */
[----:B------:R-:W-:Y:S01]  /*3870*/  UIADD3 UR12, UPT, UPT, UR6, 0x6, URZ ;  /* 0x00000006060c7890 */ /* 0x000fe2000fffe0ff */
[----:B------:R2:W-:Y:S01]  /*3880*/  UTCHMMA gdesc[UR8], gdesc[UR6], tmem[UR22], tmem[UR38], idesc[UR39], UP2 ;  /* 0x00ff2606080075ea */ /* 0x0005e20009000016 */
[----:B------:R-:W-:Y:S01]  /*3890*/  UPLOP3.LUT UP2, UPT, UPT, UPT, UPT, 0x80, 0x8 ;  /* 0x000000000008789c */ /* 0x000fe20003f4f070 */
[----:B------:R-:W-:Y:S01]  /*38a0*/  UMOV UR19, 0x40004040 ;  /* 0x4000404000137882 */ /* 0x000fe20000000000 */
[----:B------:R-:W-:Y:S01]  /*38b0*/  UMOV UR17, 0x40004040 ;  /* 0x4000404000117882 */ /* 0x000fe20000000000 */
[----:B------:R2:W-:Y:S01]  /*38c0*/  UTCHMMA gdesc[UR18], gdesc[UR20], tmem[UR22], tmem[UR36], idesc[UR37], UPT ;  /* 0x00ff2414120075ea */ /* 0x0005e2000b800016 */
[----:B------:R-:W-:Y:S01]  /*38d0*/  UMOV UR15, 0x40004040 ;  /* 0x40004040000f7882 */ /* 0x000fe20000000000 */
[----:B------:R-:W-:Y:S01]  /*38e0*/  UMOV UR13, 0x40004040 ;  /* 0x40004040000d7882 */ /* 0x000fe20000000000 */
[----:B------:R-:W-:Y:S01]  /*38f0*/  UMOV UR11, 0x40004040 ;  /* 0x40004040000b7882 */ /* 0x000fe20000000000 */
[----:B------:R2:W-:Y:S01]  /*3900*/  UTCHMMA gdesc[UR14], gdesc[UR16], tmem[UR22], tmem[UR34], idesc[UR35], UPT ;  /* 0x00ff22100e0075ea */ /* 0x0005e2000b800016 */
[----:B------:R2:W-:Y:S01]  /*3910*/  UTCHMMA gdesc[UR10], gdesc[UR12], tmem[UR22], tmem[UR32], idesc[UR33], UPT ;  /* 0x00ff200c0a0075ea */ /* 0x0005e2000b800016 */
[----:B------:R2:W-:Y:S01]  /*3920*/  UTCBAR.MULTICAST [UR26], URZ, UR28 ;  /* 0x000000ff1a0073e9 */ /* 0x0005e2000800081c */
[----:B------:R-:W-:Y:S01]  /*3930*/  UMOV UR5, UR23 ;  /* 0x0000001700057c82 */ /* 0x000fe20008000000 */
[----:B------:R-:W-:Y:S05]  /*3940*/  BRA.U UP3, `(.L_x_67) ;  /* 0xfffffffd03507547 */ /* 0x000fea000b83ffff */
.L_x_64:
[----:B------:R-:W-:Y:S01]  /*3950*/  UIADD3 UR5, UPT, UPT, UR30, 0x1, URZ ;  /* 0x000000011e057890 */ /* 0x000fe2000fffe0ff */
[C---:B------:R-:W-:Y:S01]  /*3960*/  ISETP.NE.AND P0, PT, R10.reuse, 0x2, PT ;  /* 0x000000020a00780c */ /* 0x040fe20003f05270 */
[----:B--2---:R-:W-:Y:S02]  /*3970*/  UIADD3 UR6, UPT, UPT, UR31, 0xb0, URZ ;  /* 0x000000b01f067890 */ /* 0x004fe4000fffe0ff */
[----:B------:R-:W-:Y:S01]  /*3980*/  UISETP.NE.AND UP0, UPT, UR5, 0x4, UPT ;  /* 0x000000040500788c */ /* 0x000fe2000bf05270 */
[----:B-1----:R-:W-:Y:S02]  /*3990*/  SEL R0, RZ, 0x1, P0 ;  /* 0x00000001ff007807 */ /* 0x002fe40000000000 */
[----:B------:R-:W-:Y:S01]  /*39a0*/  SEL R10, R10, RZ, P0 ;  /* 0x000000ff0a0a7207 */ /* 0x000fe20000000000 */
[----:B------:R-:W-:Y:S01]  /*39b0*/  USEL UR7, URZ, 0x1, UP0 ;  /* 0x00000001ff077887 */ /* 0x000fe20008000000 */
[----:B------:R-:W-:Y:S01]  /*39c0*/  LOP3.LUT R9, R9, R0, RZ, 0x3c, !PT ;  /* 0x0000000009097212 */ /* 0x000fe200078e3cff */
[----:B------:R-:W-:Y:S01]  /*39d0*/  USEL UR30, UR5, URZ, UP0 ;  /* 0x000000ff051e7287 */ /* 0x000fe20008000000 */
[----:B------:R1:W-:Y:S03]  /*39e0*/  UTCBAR [UR6], URZ ;  /* 0x000000ff060073e9 */ /* 0x0003e600080000ff */
[----:B------:R-:W-:Y:S01]  /*39f0*/  LOP3.LUT R11, R11, UR7, RZ, 0x3c, !PT ;  /* 0x000000070b0b7c12 */ /* 0x000fe2000f8e3cff */
[----:B------:R-:W-:Y:S07]  /*3a00*/  @P1 BRA `(.L_x_68) ;  /* 0xfffffff8008c1947 */ /* 0x000fee000383ffff */
[----:B------:R-:W2:Y:S01]  /*3a10*/  S2UR UR8, SR_CgaCtaId ;  /* 0x00000000000879c3 */ /* 0x000ea20000008800 */
[----:B------:R-:W-:Y:S01]  /*3a20*/  ELECT P0, URZ, PT ;  /* 0x0000000000ff782f */ /* 0x000fe20003800000 */
[----:B------:R-:W-:Y:S01]  /*3a30*/  IMAD.MOV.U32 R0, RZ, RZ, 0x1 ;  /* 0x00000001ff007424 */ /* 0x000fe200078e00ff */
[----:B------:R-:W-:Y:S01]  /*3a40*/  UIADD3 UR27, UPT, UPT, UR27, 0xd0, URZ ;  /* 0x000000d01b1b7890 */ /* 0x000fe2000fffe0ff */
[----:B------:R-:W-:Y:S01]  /*3a50*/  SHF.L.U32 R3, R11, 0x1f, RZ ;  /* 0x0000001f0b037819 */ /* 0x000fe200000006ff */
[----:B------:R-:W-:-:S03]  /*3a60*/  UMOV UR4, 0x40 ;  /* 0x0000004000047882 */ /* 0x000fc60000000000 */
[----:B------:R-:W-:Y:S01]  /*3a70*/  UVIRTCOUNT.DEALLOC.SMPOOL 0x80 ;  /* 0x000000800000784c */ /* 0x000fe20000000000 */
[----:B--2---:R-:W-:Y:S02]  /*3a80*/  ULEA UR8, UR8, UR4, 0x18 ;  /* 0x0000000408087291 */ /* 0x004fe4000f8ec0ff */
[----:B------:R-:W-:-:S07]  /*3a90*/  ULEA UR4, UR30, UR27, 0x3 ;  /* 0x0000001b1e047291 */ /* 0x000fce000f8e18ff */
[----:B------:R2:W-:Y:S02]  /*3aa0*/  @P0 STS.U8 [UR8+0x1c], R0 ;  /* 0x00001c00ff000988 */ /* 0x0005e40008000008 */
[----:B------:R-:W4:Y:S02]  /*3ab0*/  SYNCS.PHASECHK.TRANS64.TRYWAIT P0, [UR4], R3 ;  /* 0x00000003ff0075a7 */ /* 0x000f240008001104 */
[----:B--2-4-:R-:W-:Y:S05]  /*3ac0*/  @!P0 BRA `(.L_x_69) ;  /* 0x0000004c00388947 */ /* 0x014fea0003800000 */
.L_x_139:
[----:B------:R-:W-:-:S04]  /*3ad0*/  UIADD3 UR4, UPT, UPT, UR30, 0x1, URZ ;  /* 0x000000011e047890 */ /* 0x000fc8000fffe0ff */
[----:B------:R-:W-:-:S04]  /*3ae0*/  UISETP.NE.AND UP0, UPT, UR4, 0x4, UPT ;  /* 0x000000040400788c */ /* 0x000fc8000bf05270 */
[----:B-1----:R-:W-:Y:S02]  /*3af0*/  USEL UR6, URZ, 0x1, UP0 ;  /* 0x00000001ff067887 */ /* 0x002fe40008000000 */
[----:B------:R-:W-:-:S04]  /*3b00*/  USEL UR4, UR4, URZ, UP0 ;  /* 0x000000ff04047287 */ /* 0x000fc80008000000 */
[----:B------:R-:W-:Y:S01]  /*3b10*/  ULEA UR5, UR4, UR27, 0x3 ;  /* 0x0000001b04057291 */ /* 0x000fe2000f8e18ff */
[----:B------:R-:W-:-:S04]  /*3b20*/  LOP3.LUT R2, R11, UR6, RZ, 0x3c, !PT ;  /* 0x000000060b027c12 */ /* 0x000fc8000f8e3cff */
[----:B--2---:R-:W-:-:S04]  /*3b30*/  SHF.L.U32 R3, R2, 0x1f, RZ ;  /* 0x0000001f02037819 */ /* 0x004fc800000006ff */
[----:B------:R-:W1:Y:S02]  /*3b40*/  SYNCS.PHASECHK.TRANS64.TRYWAIT P0, [UR5], R3 ;  /* 0x00000003ff0075a7 */ /* 0x000e640008001105 */
[----:B-1----:R-:W-:Y:S05]  /*3b50*/  @!P0 BRA `(.L_x_70) ;  /* 0x0000004c002c8947 */ /* 0x002fea0003800000 */
.L_x_141:
        /* <DEDUP_REMOVED lines=9> */
.L_x_143:
[----:B------:R-:W-:-:S04]  /*3bf0*/  UIADD3 UR4, UPT, UPT, UR4, 0x1, URZ ;  /* 0x0000000104047890 */ /* 0x000fc8000fffe0ff */
[----:B------:R-:W-:-:S04]  /*3c00*/  UISETP.NE.AND UP0, UPT, UR4, 0x4, UPT ;  /* 0x000000040400788c */ /* 0x000fc8000bf05270 */
[----:B------:R-:W-:Y:S02]  /*3c10*/  USEL UR5, URZ, 0x1, UP0 ;  /* 0x00000001ff057887 */ /* 0x000fe40008000000 */
[----:B------:R-:W-:-:S04]  /*3c20*/  USEL UR4, UR4, URZ, UP0 ;  /* 0x000000ff04047287 */ /* 0x000fc80008000000 */
[----:B------:R-:W-:Y:S01]  /*3c30*/  ULEA UR4, UR4, UR27, 0x3 ;  /* 0x0000001b04047291 */ /* 0x000fe2000f8e18ff */
[----:B-1----:R-:W-:-:S04]  /*3c40*/  LOP3.LUT R3, R2, UR5, RZ, 0x3c, !PT ;  /* 0x0000000502037c12 */ /* 0x002fc8000f8e3cff */
[----:B------:R-:W-:-:S04]  /*3c50*/  SHF.L.U32 R3, R3, 0x1f, RZ ;  /* 0x0000001f03037819 */ /* 0x000fc800000006ff */
[----:B------:R-:W1:Y:S02]  /*3c60*/  SYNCS.PHASECHK.TRANS64.TRYWAIT P0, [UR4], R3 ;  /* 0x00000003ff0075a7 */ /* 0x000e640008001104 */
[----:B-1----:R-:W-:Y:S05]  /*3c70*/  @!P0 BRA `(.L_x_72) ;  /* 0x0000004c00148947 */ /* 0x002fea0003800000 */
.L_x_145:
[----:B------:R-:W-:Y:S01]  /*3c80*/  NOP ;  /* 0x0000000000007918 */ /* 0x000fe20000000000 */
[----:B-1----:R-:W1:Y:S01]  /*3c90*/  LDS R0, [UR8+0x14] ;  /* 0x00001408ff007984 */ /* 0x002e620008000800 */
[----:B------:R-:W-:Y:S01]  /*3ca0*/  ULOP3.LUT UR4, UR42, 0xffff, URZ, 0xc0, !UPT ;  /* 0x0000ffff2a047892 */ /* 0x000fe2000f8ec0ff */
[----:B------:R-:W-:Y:S01]  /*3cb0*/  UMOV UR5, 0xffff ;  /* 0x0000ffff00057882 */ /* 0x000fe20000000000 */
[----:B------:R-:W-:Y:S02]  /*3cc0*/  UMOV UR6, 0x1 ;  /* 0x0000000100067882 */ /* 0x000fe40000000000 */
[----:B------:R-:W-:-:S04]  /*3cd0*/  USHF.R.U32.HI UR4, URZ, 0x5, UR4 ;  /* 0x00000005ff047899 */ /* 0x000fc80008011604 */
[----:B------:R-:W-:Y:S02]  /*3ce0*/  USHF.L.U32 UR5, UR5, UR4, URZ ;  /* 0x0000000405057299 */ /* 0x000fe400080006ff */
[----:B------:R-:W-:-:S04]  /*3cf0*/  USHF.L.U32 UR4, UR6, UR4, URZ ;  /* 0x0000000406047299 */ /* 0x000fc800080006ff */
[----:B-1----:R-:W-:-:S04]  /*3d00*/  LOP3.LUT R0, R0, UR5, RZ, 0xc0, !PT ;  /* 0x0000000500007c12 */ /* 0x002fc8000f8ec0ff */
[----:B------:R-:W-:-:S13]  /*3d10*/  ISETP.NE.AND P0, PT, R0, UR5, PT ;  /* 0x0000000500007c0c */ /* 0x000fda000bf05270 */
[----:B------:R-:W-:Y:S05]  /*3d20*/  @P0 BRA `(.L_x_73) ;  /* 0x0000000000580947 */ /* 0x000fea0003800000 */
[----:B------:R-:W1:Y:S02]  /*3d30*/  LDS R0, [UR8+0x18] ;  /* 0x00001808ff007984 */ /* 0x000e640008000800 */
[----:B-1----:R-:W-:-:S04]  /*3d40*/  LOP3.LUT R0, R0, UR4, RZ, 0xc0, !PT ;  /* 0x0000000400007c12 */ /* 0x002fc8000f8ec0ff */
[----:B------:R-:W-:-:S13]  /*3d50*/  ISETP.NE.AND P0, PT, R0, UR4, PT ;  /* 0x0000000400007c0c */ /* 0x000fda000bf05270 */
[----:B------:R-:W-:Y:S05]  /*3d60*/  @P0 BRA `(.L_x_74) ;  /* 0x00000000003c0947 */ /* 0x000fea0003800000 */
[----:B------:R-:W1:Y:S01]  /*3d70*/  S2R R2, SR_LANEID ;  /* 0x0000000000027919 */ /* 0x000e620000000000 */
[----:B------:R-:W-:Y:S01]  /*3d80*/  ULOP3.LUT UR5, URZ, UR5, URZ, 0x33, !UPT ;  /* 0x00000005ff057292 */ /* 0x000fe2000f8e33ff */
[----:B------:R-:W-:Y:S01]  /*3d90*/  LOP3.LUT R4, RZ, UR4, RZ, 0x33, !PT ;  /* 0x00000004ff047c12 */ /* 0x000fe2000f8e33ff */
[----:B------:R-:W-:Y:S02]  /*3da0*/  VOTEU.ANY UR4, UPT, PT ;  /* 0x0000000000047886 */ /* 0x000fe400038e0100 */
[----:B------:R-:W-:Y:S01]  /*3db0*/  UFLO.U32 UR4, UR4 ;  /* 0x00000004000472bd */ /* 0x000fe200080e0000 */
[----:B------:R-:W2:Y:S01]  /*3dc0*/  REDUX UR6, R4 ;  /* 0x00000000040673c4 */ /* 0x000ea20000000000 */
[----:B------:R-:W-:-:S06]  /*3dd0*/  IMAD.U32 R0, RZ, RZ, UR5 ;  /* 0x00000005ff007e24 */ /* 0x000fcc000f8e00ff */
[----:B------:R4:W-:Y:S01]  /*3de0*/  UTCATOMSWS.AND URZ, UR5 ;  /* 0x0000000500ff79e3 */ /* 0x0009e20008000000 */
[----:B------:R-:W3:Y:S01]  /*3df0*/  REDUX UR7, R0 ;  /* 0x00000000000773c4 */ /* 0x000ee20000000000 */
[----:B-1----:R-:W-:Y:S01]  /*3e00*/  ISETP.EQ.U32.AND P0, PT, R2, UR4, PT ;  /* 0x0000000402007c0c */ /* 0x002fe2000bf02070 */
[----:B--2---:R-:W-:Y:S01]  /*3e10*/  IMAD.U32 R2, RZ, RZ, UR6 ;  /* 0x00000006ff027e24 */ /* 0x004fe2000f8e00ff */
[----:B---3--:R-:W-:-:S11]  /*3e20*/  MOV R3, UR7 ;  /* 0x0000000700037c02 */ /* 0x008fd60008000f00 */
[----:B------:R4:W-:Y:S04]  /*3e30*/  @P0 ATOMS.AND RZ, [UR8+0x14], R3 ;  /* 0x00001403ffff098c */ /* 0x0009e8000a800008 */
[----:B------:R4:W-:Y:S01]  /*3e40*/  @P0 ATOMS.AND RZ, [UR8+0x18], R2 ;  /* 0x00001802ffff098c */ /* 0x0009e2000a800008 */
[----:B------:R-:W-:Y:S05]  /*3e50*/  BRA `(.L_x_75) ;  /* 0x0000000000147947 */ /* 0x000fea0003800000 */
.L_x_74:
[----:B------:R-:W-:Y:S02]  /*3e60*/  MOV R2, 0x3e80 ;  /* 0x00003e8000027802 */ /* 0x000fe40000000f00 */
[----:B---3-5:R-:W-:Y:S05]  /*3e70*/  CALL.REL.NOINC `($__internal_0_$__cuda_sm10x_tcgen05_guardrail_trap_col_being_dealloced_not_returned_by_alloc) ;  /* 0x0000004c00447944 */ /* 0x028fea0003c00000 */
[----:B------:R-:W-:Y:S05]  /*3e80*/  BRA `(.L_x_75) ;  /* 0x0000000000087947 */ /* 0x000fea0003800000 */
.L_x_73:
[----:B------:R-:W-:Y:S02]  /*3e90*/  MOV R2, 0x3eb0 ;  /* 0x00003eb000027802 */ /* 0x000fe40000000f00 */
[----:B---3-5:R-:W-:Y:S05]  /*3ea0*/  CALL.REL.NOINC `($__internal_2_$__cuda_sm10x_tcgen05_guardrail_trap_unallocated_columns_being_dealloced) ;  /* 0x0000004c00507944 */ /* 0x028fea0003c00000 */
.L_x_75:
[----:B------:R-:W-:Y:S01]  /*3eb0*/  NOP ;  /* 0x0000000000007918 */ /* 0x000fe20000000000 */
[----:B----4-:R-:W-:Y:S05]  /*3ec0*/  EXIT ;  /* 0x000000000000794d */ /* 0x010fea0003800000 */
.L_x_57:
[----:B------:R-:W-:-:S09]  /*3ed0*/  UISETP.NE.OR UP0, UPT, UR20, 0x3, !UP2 ;  /* 0x000000031400788c */ /* 0x000fd2000d705670 */
[----:B------:R-:W-:Y:S05]  /*3ee0*/  BRA.U UP0, `(.L_x_76) ;  /* 0x0000000d00d47547 */ /* 0x000fea000b800000 */
[----:B------:R-:W1:Y:S01]  /*3ef0*/  LDCU.64 UR4, c[0x0][0x888] ;  /* 0x00011100ff0477ac */ /* 0x000e620008000a00 */
[----:B------:R-:W2:Y:S01]  /*3f00*/  LDC.64 R12, c[0x0][0x348] ;  /* 0x0000d200ff0c7b82 */ /* 0x000ea20000000a00 */
[----:B------:R-:W-:Y:S02]  /*3f10*/  HFMA2 R9, -RZ, RZ, 0, 0 ;  /* 0x00000000ff097431 */ /* 0x000fe400000001ff */
[----:B------:R-:W-:Y:S01]  /*3f20*/  IMAD.MOV.U32 R11, RZ, RZ, 0x1 ;  /* 0x00000001ff0b7424 */ /* 0x000fe200078e00ff */
[----:B------:R-:W3:Y:S01]  /*3f30*/  LDCU UR43, c[0x0][0x370] ;  /* 0x00006e00ff2b77ac */ /* 0x000ee20008000800 */
[----:B------:R-:W-:Y:S01]  /*3f40*/  IMAD.MOV.U32 R10, RZ, RZ, RZ ;  /* 0x000000ffff0a7224 */ /* 0x000fe200078e00ff */
[----:B------:R-:W-:Y:S01]  /*3f50*/  MOV R8, 0x5000 ;  /* 0x0000500000087802 */ /* 0x000fe20000000f00 */
[----:B------:R-:W3:Y:S01]  /*3f60*/  LDCU.128 UR52, c[0x0][0xb10] ;  /* 0x00016200ff3477ac */ /* 0x000ee20008000c00 */
[----:B------:R-:W4:Y:S01]  /*3f70*/  LDCU UR37, c[0x0][0x374] ;  /* 0x00006e80ff2577ac */ /* 0x000f220008000800 */
[----:B------:R-:W4:Y:S01]  /*3f80*/  LDCU.64 UR40, c[0x0][0x890] ;  /* 0x00011200ff2877ac */ /* 0x000f220008000a00 */
[----:B-1----:R-:W-:Y:S01]  /*3f90*/  UISETP.NE.U32.AND UP0, UPT, UR4, URZ, UPT ;  /* 0x000000ff0400728c */ /* 0x002fe2000bf05070 */
[----:B------:R-:W1:Y:S01]  /*3fa0*/  LDCU UR15, c[0x0][0xb0c] ;  /* 0x00016180ff0f77ac */ /* 0x000e620008000800 */
[----:B------:R-:W2:Y:S01]  /*3fb0*/  LDCU UR50, c[0x0][0xb20] ;  /* 0x00016400ff3277ac */ /* 0x000ea20008000800 */
[----:B------:R-:W2:Y:S01]  /*3fc0*/  LDCU UR4, c[0x0][0xb30] ;  /* 0x00016600ff0477ac */ /* 0x000ea20008000800 */
[----:B---3--:R-:W-:-:S02]  /*3fd0*/  UIMAD.WIDE.U32 UR8, UR43, UR52, URZ ;  /* 0x000000342b0872a5 */ /* 0x008fc4000f8e00ff */
[----:B----4-:R-:W-:Y:S02]  /*3fe0*/  UIMAD.WIDE.U32 UR10, UR37, UR55, URZ ;  /* 0x00000037250a72a5 */ /* 0x010fe4000f8e00ff */
[----:B------:R-:W-:Y:S02]  /*3ff0*/  USEL UR49, URZ, 0x1, UP6 ;  /* 0x00000001ff317887 */ /* 0x000fe4000b000000 */
[----:B------:R-:W-:Y:S02]  /*4000*/  UISETP.NE.U32.AND UP6, UPT, UR40, URZ, UPT ;  /* 0x000000ff2800728c */ /* 0x000fe4000bfc5070 */
[----:B------:R-:W-:Y:S01]  /*4010*/  UISETP.NE.AND.EX UP5, UPT, UR5, URZ, UPT, UP0 ;  /* 0x000000ff0500728c */ /* 0x000fe2000bfa5300 */
[----:B------:R-:W-:Y:S01]  /*4020*/  UMOV UR6, 0x400 ;  /* 0x0000040000067882 */ /* 0x000fe20000000000 */
[----:B------:R-:W-:Y:S01]  /*4030*/  UISETP.NE.AND UP0, UPT, UR42, 0x1, UPT ;  /* 0x000000012a00788c */ /* 0x000fe2000bf05270 */
[----:B------:R-:W-:Y:S01]  /*4040*/  UMOV UR8, UR9 ;  /* 0x0000000900087c82 */ /* 0x000fe20008000000 */
[----:B------:R-:W-:Y:S01]  /*4050*/  UMOV UR45, UR11 ;  /* 0x0000000b002d7c82 */ /* 0x000fe20008000000 */
[----:B-1----:R-:W-:Y:S01]  /*4060*/  UISETP.NE.AND UP0, UPT, UR15, 0x1, UPT ;  /* 0x000000010f00788c */ /* 0x002fe2000bf05270 */
[----:B------:R-:W-:Y:S01]  /*4070*/  UMOV UR21, URZ ;  /* 0x000000ff00157c82 */ /* 0x000fe20008000000 */
[----:B------:R-:W-:-:S02]  /*4080*/  UPLOP3.LUT UP1, UPT, UPT, UPT, UPT, 0x40, 0x4 ;  /* 0x000000000004789c */ /* 0x000fc40003f2e870 */
[----:B------:R-:W-:Y:S01]  /*4090*/  UISETP.GE.AND UP2, UPT, UR42, 0x1, UPT ;  /* 0x000000012a00788c */ /* 0x000fe2000bf46270 */
[----:B------:R-:W1:Y:S01]  /*40a0*/  LDCU.64 UR22, c[0x0][0xb28] ;  /* 0x00016500ff1677ac */ /* 0x000e620008000a00 */
[----:B------:R-:W-:Y:S02]  /*40b0*/  ULEA UR6, UR44, UR6, 0x18 ;  /* 0x000000062c067291 */ /* 0x000fe4000f8ec0ff */
[----:B------:R-:W-:Y:S02]  /*40c0*/  UISETP.NE.AND.EX UP6, UPT, UR41, URZ, UPT, UP6 ;  /* 0x000000ff2900728c */ /* 0x000fe4000bfc5360 */
[----:B------:R-:W-:Y:S02]  /*40d0*/  USHF.R.U32.HI UR46, URZ, UR53, UR8 ;  /* 0x00000035ff2e7299 */ /* 0x000fe40008011608 */
[----:B--2---:R-:W-:Y:S02]  /*40e0*/  USHF.R.U32.HI UR45, URZ, UR50, UR45 ;  /* 0x00000032ff2d7299 */ /* 0x004fe4000801162d */
[----:B------:R-:W-:-:S02]  /*40f0*/  UISETP.NE.AND UP0, UPT, UR54, 0x1, UPT ;  /* 0x000000013600788c */ /* 0x000fc4000bf05270 */
[----:B------:R-:W-:-:S11]  /*4100*/  UISETP.NE.AND UP4, UPT, UR4, 0x1, UPT ;  /* 0x000000010400788c */ /* 0x000fd6000bf85270 */
.L_x_84:
[C---:B------:R-:W-:Y:S02]  /*4110*/  LEA R3, R10.reuse, UR6, 0x3 ;  /* 0x000000060a037c11 */ /* 0x040fe4000f8e18ff */
[----:B------:R-:W-:Y:S02]  /*4120*/  SHF.L.U32 R0, R9, 0x1f, RZ ;  /* 0x0000001f09007819 */ /* 0x000fe400000006ff */
[----:B------:R-:W-:Y:S02]  /*4130*/  LEA R5, R10, UR6, 0x4 ;  /* 0x000000060a057c11 */ /* 0x000fe4000f8e20ff */
[----:B--2---:R-:W2:Y:S02]  /*4140*/  SYNCS.PHASECHK.TRANS64.TRYWAIT P0, [R3+URZ+0x90], R0 ;  /* 0x00009000030075a7 */ /* 0x004ea400080011ff */
[----:B--2---:R-:W-:Y:S05]  /*4150*/  @!P0 BRA `(.L_x_77) ;  /* 0x0000004400f48947 */ /* 0x004fea0003800000 */
.L_x_146:
[----:B------:R-:W3:Y:S01]  /*4160*/  LDS.128 R4, [R5+0x120] ;  /* 0x0001200005047984 */ /* 0x000ee20000000c00 */
[----:B------:R-:W-:Y:S01]  /*4170*/  UISETP.GE.AND UP0, UPT, UR42, 0x1, UPT ;  /* 0x000000012a00788c */ /* 0x000fe2000bf06270 */
[----:B------:R-:W-:Y:S01]  /*4180*/  @!PT LDS RZ, [RZ] ;  /* 0x00000000fffff984 */ /* 0x000fe20000000800 */
[----:B------:R-:W-:Y:S01]  /*4190*/  @!PT LDS RZ, [RZ] ;  /* 0x00000000fffff984 */ /* 0x000fe20000000800 */
[----:B------:R-:W-:Y:S01]  /*41a0*/  @!PT LDS RZ, [RZ] ;  /* 0x00000000fffff984 */ /* 0x000fe20000000800 */
[----:B------:R-:W-:Y:S01]  /*41b0*/  @!PT LDS RZ, [RZ] ;  /* 0x00000000fffff984 */ /* 0x000fe20000000800 */
[----:B------:R4:W-:Y:S06]  /*41c0*/  MEMBAR.ALL.CTA ;  /* 0x0000000000007992 */ /* 0x0009ec0000008000 */
[----:B----4-:R-:W4:Y:S01]  /*41d0*/  FENCE.VIEW.ASYNC.S ;  /* 0x00000000000073c6 */ /* 0x010f220000000000 */
[----:B---3--:R-:W-:Y:S11]  /*41e0*/  LOP3.LUT P0, RZ, R6, 0x1, RZ, 0xc0, !PT ;  /* 0x0000000106ff7812 */ /* 0x008ff6000780c0ff */
[----:B------:R-:W-:Y:S02]  /*41f0*/  @!UPT UIADD3 URZ, UPT, UPT, URZ, URZ, URZ ;  /* 0x000000fffffff290 */ /* 0x000fe4000fffe0ff */
[----:B----4-:R-:W-:Y:S01]  /*4200*/  VOTEU.ANY UP2, P0 ;  /* 0x0000000000ff7886 */ /* 0x010fe20000040100 */
[----:B------:R-:W-:Y:S11]  /*4210*/  PLOP3.LUT P0, PT, PT, PT, UP2, 0x80, 0x8 ;  /* 0x000000000008781c */ /* 0x000ff60003f0f028 */
[----:B------:R-:W-:Y:S02]  /*4220*/  @!UPT UIADD3 URZ, UPT, UPT, URZ, URZ, URZ ;  /* 0x000000fffffff290 */ /* 0x000fe4000fffe0ff */
[----:B--2---:R-:W-:Y:S02]  /*4230*/  @P0 SHF.R.U32.HI R0, RZ, 0x10, R5 ;  /* 0x00000010ff000819 */ /* 0x004fe40000011605 */
[----:B------:R-:W-:Y:S02]  /*4240*/  @P0 MOV R2, R4 ;  /* 0x0000000400020202 */ /* 0x000fe40000000f00 */
[----:B------:R-:W-:Y:S01]  /*4250*/  @P0 R2UR UR4, R0 ;  /* 0x00000000000402ca */ /* 0x000fe200000e0000 */
[----:B------:R-:W-:Y:S01]  /*4260*/  VIADD R0, R3, 0xa0 ;  /* 0x000000a003007836 */ /* 0x000fe20000000000 */
[----:B------:R-:W-:Y:S02]  /*4270*/  @P0 LOP3.LUT R4, R5, 0xffff, RZ, 0xc0, !PT ;  /* 0x0000ffff05040812 */ /* 0x000fe400078ec0ff */
[----:B------:R-:W-:Y:S02]  /*4280*/  @P0 R2UR UR7, R2 ;  /* 0x00000000020702ca */ /* 0x000fe400000e0000 */
[----:B------:R-:W-:Y:S02]  /*4290*/  PRMT R0, RZ, 0x654, R0 ;  /* 0x00000654ff007816 */ /* 0x000fe40000000000 */
[----:B------:R-:W-:Y:S02]  /*42a0*/  @P0 R2UR UR5, R4 ;  /* 0x00000000040502ca */ /* 0x000fe400000e0000 */
[----:B------:R2:W-:Y:S03]  /*42b0*/  SYNCS.ARRIVE.TRANS64.RED.A1T0 RZ, [R0+URZ], RZ ;  /* 0x000000ff00ff79a7 */ /* 0x0005e600081004ff */
[----:B------:R-:W-:Y:S04]  /*42c0*/  @UP2 UMOV UR29, UR4 ;  /* 0x00000004001d2c82 */ /* 0x000fe80008000000 */
[----:B------:R-:W-:Y:S04]  /*42d0*/  @UP2 UMOV UR14, UR7 ;  /* 0x00000007000e2c82 */ /* 0x000fe80008000000 */
[----:B------:R-:W-:Y:S01]  /*42e0*/  @UP2 UMOV UR13, UR5 ;  /* 0x00000005000d2c82 */ /* 0x000fe20008000000 */
[----:B------:R-:W-:Y:S05]  /*42f0*/  BRA.U !UP0, `(.L_x_78) ;  /* 0x0000000108c07547 */ /* 0x000fea000b800000 */
[----:B------:R-:W-:Y:S02]  /*4300*/  UIMAD.WIDE.U32 UR10, UR13, UR55, URZ ;  /* 0x000000370d0a72a5 */ /* 0x000fe4000f8e00ff */
[----:B------:R-:W-:Y:S02]  /*4310*/  UP2UR UR12, UPR, URZ, 0x4 ;  /* 0x00000004ff0c7883 */ /* 0x000fe40008000000 */
[----:B------:R-:W-:Y:S02]  /*4320*/  UISETP.NE.AND UP2, UPT, UR54, 0x1, UPT ;  /* 0x000000013600788c */ /* 0x000fe4000bf45270 */
[----:B------:R-:W-:Y:S02]  /*4330*/  UIMAD.WIDE.U32 UR16, UR14, UR52, URZ ;  /* 0x000000340e1072a5 */ /* 0x000fe4000f8e00ff */
[----:B------:R-:W-:Y:S02]  /*4340*/  USEL UR4, UR37, UR45, !UP2 ;  /* 0x0000002d25047287 */ /* 0x000fe4000d000000 */
[----:B------:R-:W-:Y:S02]  /*4350*/  UISETP.NE.AND UP0, UPT, UR15, 0x1, UPT ;  /* 0x000000010f00788c */ /* 0x000fe4000bf05270 */
[----:B------:R-:W-:Y:S02]  /*4360*/  UP2UR UR20, UPR, URZ, 0x2 ;  /* 0x00000002ff147883 */ /* 0x000fe40008000000 */
[----:B------:R-:W-:Y:S02]  /*4370*/  UISETP.NE.AND UP1, UPT, UR42, 0x1, UPT ;  /* 0x000000012a00788c */ /* 0x000fe4000bf25270 */
[----:B-1----:R-:W-:Y:S02]  /*4380*/  UIMAD.WIDE.U32 UR18, UR4, UR22, URZ ;  /* 0x00000016041272a5 */ /* 0x002fe4000f8e00ff */
[----:B------:R-:W-:Y:S01]  /*4390*/  USEL UR8, UR43, UR46, !UP0 ;  /* 0x0000002e2b087287 */ /* 0x000fe2000c000000 */
[----:B------:R-:W-:Y:S02]  /*43a0*/  UMOV UR5, UR11 ;  /* 0x0000000b00057c82 */ /* 0x000fe40008000000 */
[----:B------:R-:W-:Y:S02]  /*43b0*/  USHF.R.U32.HI UR7, URZ, UR50, UR5 ;  /* 0x00000032ff077299 */ /* 0x000fe40008011605 */
[----:B------:R-:W-:Y:S02]  /*43c0*/  UIMAD.WIDE.U32 UR24, UR8, UR22, URZ ;  /* 0x00000016081872a5 */ /* 0x000fe4000f8e00ff */
[----:B------:R-:W-:Y:S02]  /*43d0*/  USEL UR7, UR13, UR7, !UP2 ;  /* 0x000000070d077287 */ /* 0x000fe4000d000000 */
[----:B------:R-:W-:Y:S02]  /*43e0*/  UISETP.NE.AND UP2, UPT, UR12, URZ, UPT ;  /* 0x000000ff0c00728c */ /* 0x000fe4000bf45270 */
[----:B------:R-:W-:Y:S01]  /*43f0*/  UIMAD.WIDE.U32 UR10, UR7, UR22, URZ ;  /* 0x00000016070a72a5 */ /* 0x000fe2000f8e00ff */
[----:B------:R-:W-:Y:S02]  /*4400*/  UMOV UR5, UR17 ;  /* 0x0000001100057c82 */ /* 0x000fe40008000000 */
[----:B------:R-:W-:Y:S03]  /*4410*/  USHF.R.U32.HI UR9, URZ, UR53, UR5 ;  /* 0x00000035ff097299 */ /* 0x000fe60008011605 */
[----:B------:R-:W-:Y:S02]  /*4420*/  UMOV UR5, UR19 ;  /* 0x0000001300057c82 */ /* 0x000fe40008000000 */
[----:B------:R-:W-:Y:S03]  /*4430*/  @UP1 USHF.R.U32.HI UR4, URZ, UR23, UR5 ;  /* 0x00000017ff041299 */ /* 0x000fe60008011605 */
[----:B------:R-:W-:Y:S01]  /*4440*/  UMOV UR5, UR25 ;  /* 0x0000001900057c82 */ /* 0x000fe20008000000 */
[----:B------:R-:W-:Y:S02]  /*4450*/  UIMAD UR4, UR42, UR4, URZ ;  /* 0x000000042a0472a4 */ /* 0x000fe4000f8e02ff */
[----:B------:R-:W-:Y:S02]  /*4460*/  @UP1 USHF.R.U32.HI UR8, URZ, UR23, UR5 ;  /* 0x00000017ff081299 */ /* 0x000fe40008011605 */
[----:B------:R-:W-:Y:S02]  /*4470*/  USEL UR5, UR14, UR9, !UP0 ;  /* 0x000000090e057287 */ /* 0x000fe4000c000000 */
[----:B------:R-:W-:Y:S02]  /*4480*/  UIMAD UR9, UR42, UR8, URZ ;  /* 0x000000082a0972a4 */ /* 0x000fe4000f8e02ff */
[----:B------:R-:W-:Y:S03]  /*4490*/  UISETP.GE.AND UP0, UPT, UR7, UR4, UPT ;  /* 0x000000040700728c */ /* 0x000fe6000bf06270 */
[----:B------:R-:W-:Y:S01]  /*44a0*/  UMOV UR4, UR11 ;  /* 0x0000000b00047c82 */ /* 0x000fe20008000000 */
[----:B------:R-:W-:Y:S02]  /*44b0*/  UISETP.GE.OR UP0, UPT, UR5, UR9, UP0 ;  /* 0x000000090500728c */ /* 0x000fe40008706670 */
[----:B------:R-:W-:Y:S02]  /*44c0*/  USHF.R.U32.HI UR4, URZ, UR23, UR4 ;  /* 0x00000017ff047299 */ /* 0x000fe40008011604 */
[----:B------:R-:W-:Y:S02]  /*44d0*/  UIMAD.WIDE.U32 UR10, UR5, UR22, URZ ;  /* 0x00000016050a72a5 */ /* 0x000fe4000f8e00ff */
[----:B------:R-:W-:Y:S04]  /*44e0*/  USEL UR12, UR7, UR4, !UP1 ;  /* 0x00000004070c7287 */ /* 0x000fe8000c800000 */
[----:B------:R-:W-:Y:S01]  /*44f0*/  UIADD3 UR9, UPT, UPT, -UR12, URZ, URZ ;  /* 0x000000ff0c097290 */ /* 0x000fe2000fffe1ff */
[----:B------:R-:W-:Y:S02]  /*4500*/  @!UP0 UMOV UR4, UR11 ;  /* 0x0000000b00048c82 */ /* 0x000fe40008000000 */
[----:B------:R-:W-:Y:S02]  /*4510*/  @!UP0 USHF.R.U32.HI UR4, URZ, UR23, UR4 ;  /* 0x00000017ff048299 */ /* 0x000fe40008011604 */
[----:B------:R-:W-:Y:S02]  /*4520*/  UIMAD UR9, UR42, UR9, UR7 ;  /* 0x000000092a0972a4 */ /* 0x000fe4000f8e0207 */
[----:B------:R-:W-:Y:S02]  /*4530*/  @!UP0 USEL UR4, UR5, UR4, !UP1 ;  /* 0x0000000405048287 */ /* 0x000fe4000c800000 */
[----:B------:R-:W-:Y:S02]  /*4540*/  UISETP.NE.AND UP1, UPT, UR20, URZ, UPT ;  /* 0x000000ff1400728c */ /* 0x000fe4000bf25270 */
[----:B------:R-:W-:Y:S02]  /*4550*/  @!UP0 UIMAD UR8, UR8, UR9, UR4 ;  /* 0x00000009080882a4 */ /* 0x000fe4000f8e0204 */
[----:B------:R-:W-:Y:S02]  /*4560*/  @!UP0 UIADD3 UR10, UPT, UPT, UR12, -UR4, URZ ;  /* 0x800000040c0a8290 */ /* 0x000fe4000fffe0ff */
[----:B------:R-:W-:Y:S02]  /*4570*/  UIADD3 UR9, UPT, UPT, -UR7, URZ, URZ ;  /* 0x000000ff07097290 */ /* 0x000fe4000fffe1ff */
[----:B------:R-:W-:Y:S02]  /*4580*/  UIADD3 UR4, UPT, UPT, -UR5, URZ, URZ ;  /* 0x000000ff05047290 */ /* 0x000fe4000fffe1ff */
[----:B------:R-:W-:Y:S03]  /*4590*/  @!UP0 UIMAD UR7, UR10, UR42, UR5 ;  /* 0x0000002a0a0782a4 */ /* 0x000fe6000f8e0205 */
[----:B------:R-:W-:Y:S01]  /*45a0*/  @!UP0 UMOV UR5, UR8 ;  /* 0x0000000800058c82 */ /* 0x000fe20008000000 */
[----:B------:R-:W-:Y:S02]  /*45b0*/  UIMAD UR8, UR15, UR4, UR14 ;  /* 0x000000040f0872a4 */ /* 0x000fe4000f8e020e */
[----:B------:R-:W-:Y:S02]  /*45c0*/  UIMAD UR4, UR54, UR9, UR13 ;  /* 0x00000009360472a4 */ /* 0x000fe4000f8e020d */
[----:B------:R-:W-:Y:S02]  /*45d0*/  UIMAD UR14, UR5, UR15, UR8 ;  /* 0x0000000f050e72a4 */ /* 0x000fe4000f8e0208 */
[----:B------:R-:W-:Y:S11]  /*45e0*/  UIMAD UR13, UR7, UR54, UR4 ;  /* 0x00000036070d72a4 */ /* 0x000ff6000f8e0204 */
[----:B------:R-:W-:Y:S01]  /*45f0*/  @!UPT UIADD3 URZ, UPT, UPT, URZ, URZ, URZ ;  /* 0x000000fffffff290 */ /* 0x000fe2000fffe0ff */
.L_x_78:
[----:B------:R-:W3:Y:S01]  /*4600*/  @!UP4 LDCU.128 UR16, c[0x0][0xb10] ;  /* 0x00016200ff10c7ac */ /* 0x000ee20008000c00 */
[----:B------:R-:W-:Y:S04]  /*4610*/  ISETP.NE.U32.AND P0, PT, RZ, UR40, PT ;  /* 0x00000028ff007c0c */ /* 0x000fe8000bf05070 */
[----:B------:R-:W-:Y:S01]  /*4620*/  ISETP.NE.AND.EX P0, PT, RZ, UR41, PT, P0 ;  /* 0x00000029ff007c0c */ /* 0x000fe2000bf05300 */
[----:B------:R-:W4:Y:S01]  /*4630*/  @!UP4 LDCU UR5, c[0x0][0xb0c] ;  /* 0x00016180ff05c7ac */ /* 0x000f220008000800 */
[----:B---3--:R-:W-:Y:S02]  /*4640*/  UIMAD.WIDE.U32 UR8, UR14, UR16, URZ ;  /* 0x000000100e0872a5 */ /* 0x008fe4000f8e00ff */
[----:B------:R-:W-:Y:S05]  /*4650*/  UIMAD.WIDE.U32 UR10, UR13, UR19, URZ ;  /* 0x000000130d0a72a5 */ /* 0x000fea000f8e00ff */
[----:B------:R-:W-:Y:S01]  /*4660*/  @!UP4 UMOV UR4, UR9 ;  /* 0x000000090004cc82 */ /* 0x000fe20008000000 */
[----:B----4-:R-:W-:Y:S02]  /*4670*/  @!UP4 UISETP.NE.AND UP0, UPT, UR5, 0x1, UPT ;  /* 0x000000010500c88c */ /* 0x010fe4000bf05270 */
[----:B------:R-:W-:Y:S01]  /*4680*/  @!UP4 USHF.R.U32.HI UR4, URZ, UR17, UR4 ;  /* 0x00000011ff04c299 */ /* 0x000fe20008011604 */
[----:B------:R-:W-:Y:S03]  /*4690*/  @!UP4 UMOV UR7, UR11 ;  /* 0x0000000b0007cc82 */ /* 0x000fe60008000000 */
[----:B------:R-:W-:Y:S02]  /*46a0*/  @!UP4 USEL UR8, UR14, UR4, !UP0 ;  /* 0x000000040e08c287 */ /* 0x000fe4000c000000 */
[----:B------:R-:W-:Y:S05]  /*46b0*/  @!UP4 UISETP.NE.AND UP0, UPT, UR18, 0x1, UPT ;  /* 0x000000011200c88c */ /* 0x000fea000bf05270 */
[----:B------:R-:W3:Y:S02]  /*46c0*/  @!UP4 LDCU UR4, c[0x0][0xb20] ;  /* 0x00016400ff04c7ac */ /* 0x000ee40008000800 */
[----:B---3--:R-:W-:Y:S04]  /*46d0*/  @!UP4 USHF.R.U32.HI UR7, URZ, UR4, UR7 ;  /* 0x00000004ff07c299 */ /* 0x008fe80008011607 */
[----:B------:R-:W-:Y:S04]  /*46e0*/  @!UP4 USEL UR7, UR13, UR7, !UP0 ;  /* 0x000000070d07c287 */ /* 0x000fe8000c000000 */
[----:B------:R-:W-:Y:S02]  /*46f0*/  @!UP4 UIADD3 UR4, UPT, UPT, -UR8, UR7, URZ ;  /* 0x000000070804c290 */ /* 0x000fe4000fffe1ff */
[----:B------:R-:W-:Y:S02]  /*4700*/  @!UP4 UIADD3 UR7, UPT, UPT, UR8, -UR7, URZ ;  /* 0x800000070807c290 */ /* 0x000fe4000fffe0ff */
[----:B------:R-:W-:Y:S02]  /*4710*/  @!UP4 UIMAD UR14, UR4, UR5, UR14 ;  /* 0x00000005040ec2a4 */ /* 0x000fe4000f8e020e */
[----:B------:R-:W-:Y:S01]  /*4720*/  @!UP4 UIMAD UR13, UR7, UR18, UR13 ;  /* 0x00000012070dc2a4 */ /* 0x000fe2000f8e020d */
[----:B------:R-:W-:Y:S11]  /*4730*/  BRA.U UP1, `(.L_x_79) ;  /* 0x0000000101107547 */ /* 0x000ff6000b800000 */
[----:B--2---:R-:W-:Y:S04]  /*4740*/  MOV R0, UR49 ;  /* 0x0000003100007c02 */ /* 0x004fe80008000f00 */
[----:B------:R-:W-:Y:S04]  /*4750*/  SHF.L.U32 R3, R0, 0x1f, RZ ;  /* 0x0000001f00037819 */ /* 0x000fe800000006ff */
[----:B------:R-:W2:Y:S02]  /*4760*/  SYNCS.PHASECHK.TRANS64.TRYWAIT P1, [UR6+0x88], R3 ;  /* 0x00008803ff0075a7 */ /* 0x000ea40008021106 */
[----:B--2---:R-:W-:Y:S05]  /*4770*/  @!P1 BRA `(.L_x_80) ;  /* 0x0000004000809947 */ /* 0x004fea0003800000 */
.L_x_79:
[----:B------:R-:W-:Y:S05]  /*4780*/  BRA.U !UP6, `(.L_x_81) ;  /* 0x000000010e387547 */ /* 0x000fea000b800000 */
[----:B------:R-:W-:Y:S01]  /*4790*/  UPLOP3.LUT UP3, UPT, UPT, UPT, UP5, 0x80, 0x8 ;  /* 0x000000000008789c */ /* 0x000fe20003f6f050 */
[----:B--2---:R-:W-:Y:S01]  /*47a0*/  HFMA2 R0, -RZ, RZ, 0, 5.9604644775390625e-08 ;  /* 0x00000001ff007431 */ /* 0x004fe200000001ff */
[----:B------:R-:W2:Y:S01]  /*47b0*/  LDCU.64 UR8, c[0x0][0x358] ;  /* 0x00006b00ff0877ac */ /* 0x000ea20008000a00 */
[----:B------:R-:W-:Y:S03]  /*47c0*/  IMAD.MOV.U32 R182, RZ, RZ, 0x1 ;  /* 0x00000001ffb67424 */ /* 0x000fe600078e00ff */
[----:B------:R-:W-:Y:S05]  /*47d0*/  PLOP3.LUT P1, PT, PT, PT, UP3, 0x80, 0x8 ;  /* 0x000000000008781c */ /* 0x000fea0003f2f038 */
[----:B------:R-:W3:Y:S01]  /*47e0*/  @UP3 LDCU.64 UR4, c[0x0][0x888] ;  /* 0x00011100ff0437ac */ /* 0x000ee20008000a00 */
[----:B------:R-:W-:Y:S07]  /*47f0*/  @UP3 UIMAD UR7, UR36, UR40, URZ ;  /* 0x00000028240732a4 */ /* 0x000fee000f8e02ff */
[----:B------:R-:W-:Y:S01]  /*4800*/  @!P1 PRMT R182, R0, 0x7610, R182 ;  /* 0x0000761000b69816 */ /* 0x000fe200000000b6 */
[----:B---3--:R-:W-:Y:S06]  /*4810*/  @UP3 UIMAD.WIDE UR4, UR7, 0x4, UR4 ;  /* 0x00000004070438a5 */ /* 0x008fec000f8e0204 */
[----:B------:R-:W-:Y:S01]  /*4820*/  IMAD.U32 R2, RZ, RZ, UR4 ;  /* 0x00000004ff027e24 */ /* 0x000fe2000f8e00ff */
[----:B------:R-:W-:Y:S04]  /*4830*/  MOV R3, UR5 ;  /* 0x0000000500037c02 */ /* 0x000fe80008000f00 */
[----:B------:R-:W3:Y:S01]  /*4840*/  @!UP3 LDCU UR4, c[0x0][0x880] ;  /* 0x00011000ff04b7ac */ /* 0x000ee20008000800 */
[----:B--2--5:R4:W5:Y:S02]  /*4850*/  @P1 LDG.E R91, desc[UR8][R2.64] ;  /* 0x00000008025b1981 */ /* 0x024964000c1e1900 */
[----:B---34-:R-:W-:Y:S07]  /*4860*/  @!P1 IMAD.U32 R91, RZ, RZ, UR4 ;  /* 0x00000004ff5b9e24 */ /* 0x018fee000f8e00ff */
.L_x_81:
[----:B-----5:R-:W-:Y:S01]  /*4870*/  @!P0 FSETP.EQ.AND P1, PT, R91, RZ, PT ;  /* 0x000000ff5b00820b */ /* 0x020fe20003f22000 */
[----:B------:R-:W-:Y:S01]  /*4880*/  @!UPT UIADD3 URZ, UPT, UPT, URZ, URZ, URZ ;  /* 0x000000fffffff290 */ /* 0x000fe2000fffe0ff */
[----:B------:R-:W-:Y:S11]  /*4890*/  @!P0 BRA `(.L_x_82) ;  /* 0x0000000000148947 */ /* 0x000ff60003800000 */
[----:B------:R-:W-:Y:S02]  /*48a0*/  LOP3.LUT P0, RZ, R182, 0xff, RZ, 0xc0, !PT ;  /* 0x000000ffb6ff7812 */ /* 0x000fe4000780c0ff */
[----:B------:R-:W-:Y:S04]  /*48b0*/  PLOP3.LUT P1, PT, PT, PT, UP3, 0x80, 0x8 ;  /* 0x000000000008781c */ /* 0x000fe80003f2f038 */
[----:B------:R-:W-:Y:S07]  /*48c0*/  PLOP3.LUT P1, PT, P1, PT, PT, 0x8, 0x80 ;  /* 0x000000000080781c */ /* 0x000fee0000f2e170 */
[----:B------:R-:W-:Y:S11]  /*48d0*/  @P0 FSETP.EQ.AND P1, PT, R91, RZ, PT ;  /* 0x000000ff5b00020b */ /* 0x000ff60003f22000 */
[----:B------:R-:W-:Y:S02]  /*48e0*/  @!UPT UIADD3 URZ, UPT, UPT, URZ, URZ, URZ ;  /* 0x000000fffffff290 */ /* 0x000fe4000fffe0ff */
.L_x_82:
[----:B------:R-:W-:Y:S01]  /*48f0*/  ULEA UR7, UR21, UR6, 0x3 ;  /* 0x0000000615077291 */ /* 0x000fe2000f8e18ff */
[----:B--2---:R-:W-:Y:S02]  /*4900*/  SHF.L.U32 R0, R11, 0x1f, RZ ;  /* 0x0000001f0b007819 */ /* 0x004fe400000006ff */
[----:B------:R-:W-:Y:S01]  /*4910*/  ELECT P0, URZ, PT ;  /* 0x0000000000ff782f */ /* 0x000fe20003800000 */
[----:B------:R-:W-:Y:S05]  /*4920*/  VIADD R10, R10, 0x1 ;  /* 0x000000010a0a7836 */ /* 0x000fea0000000000 */
[----:B------:R-:W2:Y:S02]  /*4930*/  SYNCS.PHASECHK.TRANS64.TRYWAIT P2, [UR7+0x70], R0 ;  /* 0x00007000ff0075a7 */ /* 0x000ea40008041107 */
[----:B--2---:R-:W-:Y:S05]  /*4940*/  @!P2 BRA `(.L_x_83) ;  /* 0x000000400024a947 */ /* 0x004fea0003800000 */
.L_x_149:
[----:B------:R-:W-:Y:S01]  /*4950*/  UIADD3 UR33, UPT, UPT, UR7, 0x60, URZ ;  /* 0x0000006007217890 */ /* 0x000fe2000fffe0ff */
[----:B------:R-:W-:Y:S01]  /*4960*/  PLOP3.LUT P0, PT, P1, P0, PT, 0xf2, 0x2f ;  /* 0x00000000002f781c */ /* 0x000fe20000f01e72 */
[----:B------:R-:W-:Y:S01]  /*4970*/  UMOV UR38, 0x0 ;  /* 0x0000000000267882 */ /* 0x000fe20000000000 */
[----:B------:R-:W-:Y:S01]  /*4980*/  UMOV UR39, 0x10000000 ;  /* 0x1000000000277882 */ /* 0x000fe20000000000 */
[----:B------:R-:W-:Y:S01]  /*4990*/  UMOV UR28, UR36 ;  /* 0x00000024001c7c82 */ /* 0x000fe20008000000 */
[----:B------:R-:W-:Y:S01]  /*49a0*/  UMOV UR12, UR36 ;  /* 0x00000024000c7c82 */ /* 0x000fe20008000000 */
[----:B------:R-:W-:Y:S01]  /*49b0*/  UMOV UR20, UR36 ;  /* 0x0000002400147c82 */ /* 0x000fe20008000000 */
[----:B------:R-:W-:Y:S01]  /*49c0*/  UMOV UR25, UR33 ;  /* 0x0000002100197c82 */ /* 0x000fe20008000000 */
[----:B------:R-:W-:Y:S01]  /*49d0*/  UMOV UR9, UR33 ;  /* 0x0000002100097c82 */ /* 0x000fe20008000000 */
[----:B------:R-:W-:Y:S05]  /*49e0*/  UMOV UR17, UR33 ;  /* 0x0000002100117c82 */ /* 0x000fea0008000000 */
[----:B------:R-:W-:Y:S01]  /*49f0*/  @!P0 IADD3 R2, P1, PT, R12, 0x580, RZ ;  /* 0x000005800c028810 */ /* 0x000fe20007f3e0ff */
[----:B------:R-:W-:Y:S01]  /*4a00*/  VOTEU.ALL UP1, P0 ;  /* 0x0000000000ff7886 */ /* 0x000fe20000020000 */
[----:B------:R-:W-:Y:S02]  /*4a10*/  VOTEU.ALL UP0, P0 ;  /* 0x0000000000ff7886 */ /* 0x000fe40000000000 */
[----:B------:R-:W-:Y:S01]  /*4a20*/  @!P0 R2UR UR5, R2 ;  /* 0x00000000020582ca */ /* 0x000fe200000e0000 */
[----:B--2---:R-:W-:Y:S01]  /*4a30*/  @!P0 IMAD.X R0, RZ, RZ, R13, P1 ;  /* 0x000000ffff008224 */ /* 0x004fe200008e060d */
[----:B------:R-:W-:Y:S01]  /*4a40*/  ISETP.NE.AND P1, PT, R10, 0x2, PT ;  /* 0x000000020a00780c */ /* 0x000fe20003f25270 */
[----:B------:R-:W-:Y:S02]  /*4a50*/  @!UP0 USHF.L.U32 UR35, UR47, 0x6, URZ ;  /* 0x000000062f238899 */ /* 0x000fe400080006ff */
[----:B------:R-:W-:Y:S01]  /*4a60*/  @!UP0 UIMAD UR34, UR48, 0xa0, URZ ;  /* 0x000000a0302288a4 */ /* 0x000fe2000f8e02ff */
[----:B------:R-:W-:Y:S01]  /*4a70*/  @!P0 R2UR UR4, R0 ;  /* 0x00000000000482ca */ /* 0x000fe200000e0000 */
[----:B------:R-:W-:Y:S01]  /*4a80*/  UIADD3 UR48, UPT, UPT, UR13, UR58, URZ ;  /* 0x0000003a0d307290 */ /* 0x000fe2000fffe0ff */
[----:B------:R-:W-:Y:S01]  /*4a90*/  SEL R0, RZ, 0x1, P1 ;  /* 0x00000001ff007807 */ /* 0x000fe20000800000 */
[----:B------:R-:W-:Y:S01]  /*4aa0*/  @!UP0 UIADD3 UR26, UPT, UPT, UR34, 0x20, URZ ;  /* 0x00000020221a8890 */ /* 0x000fe2000fffe0ff */
[----:B------:R-:W-:Y:S01]  /*4ab0*/  SEL R10, R10, RZ, P1 ;  /* 0x000000ff0a0a7207 */ /* 0x000fe20000800000 */
[----:B------:R-:W-:Y:S01]  /*4ac0*/  @!UP0 UIADD3 UR10, UPT, UPT, UR34, 0x40, URZ ;  /* 0x00000040220a8890 */ /* 0x000fe2000fffe0ff */
[----:B------:R-:W-:Y:S01]  /*4ad0*/  LOP3.LUT R9, R9, R0, RZ, 0x3c, !PT ;  /* 0x0000000009097212 */ /* 0x000fe200078e3cff */
[----:B------:R-:W-:Y:S01]  /*4ae0*/  IMAD.U32 R2, RZ, RZ, UR5 ;  /* 0x00000005ff027e24 */ /* 0x000fe2000f8e00ff */
[----:B------:R-:W-:Y:S01]  /*4af0*/  UMOV UR27, UR35 ;  /* 0x00000023001b7c82 */ /* 0x000fe20008000000 */
[----:B------:R-:W-:Y:S01]  /*4b00*/  UMOV UR11, UR35 ;  /* 0x00000023000b7c82 */ /* 0x000fe20008000000 */
[----:B------:R-:W-:Y:S02]  /*4b10*/  @!UP0 UIADD3 UR18, UPT, UPT, UR34, 0x60, URZ ;  /* 0x0000006022128890 */ /* 0x000fe4000fffe0ff */
[----:B------:R-:W-:Y:S01]  /*4b20*/  @!P0 R2UR UR30, R2 ;  /* 0x00000000021e82ca */ /* 0x000fe200000e0000 */
[----:B------:R-:W-:Y:S01]  /*4b30*/  IMAD.U32 R3, RZ, RZ, UR4 ;  /* 0x00000004ff037e24 */ /* 0x000fe2000f8e00ff */
[----:B------:R-:W-:Y:S01]  /*4b40*/  @!UP0 UIMAD UR4, UR21, 0x5000, UR6 ;  /* 0x00005000150488a4 */ /* 0x000fe2000f8e0206 */
[----:B------:R-:W-:Y:S01]  /*4b50*/  UMOV UR19, UR35 ;  /* 0x0000002300137c82 */ /* 0x000fe20008000000 */
[----:B------:R-:W-:Y:S02]  /*4b60*/  UIADD3 UR47, UPT, UPT, UR14, UR59, URZ ;  /* 0x0000003b0e2f7290 */ /* 0x000fe4000fffe0ff */
[----:B------:R-:W-:Y:S01]  /*4b70*/  @!P0 R2UR UR31, R3 ;  /* 0x00000000031f82ca */ /* 0x000fe200000e0000 */
[----:B------:R-:W-:Y:S02]  /*4b80*/  @!UP0 UIADD3 UR32, UPT, UPT, UR4, 0x200, URZ ;  /* 0x0000020004208890 */ /* 0x000fe4000fffe0ff */
[----:B------:R-:W-:Y:S02]  /*4b90*/  @!UP0 UIADD3 UR24, UPT, UPT, UR4, 0x1200, URZ ;  /* 0x0000120004188890 */ /* 0x000fe4000fffe0ff */
[----:B------:R-:W-:Y:S02]  /*4ba0*/  @!UP0 UIADD3 UR8, UPT, UPT, UR4, 0x2200, URZ ;  /* 0x0000220004088890 */ /* 0x000fe4000fffe0ff */
[----:B------:R-:W-:Y:S06]  /*4bb0*/  @!UP0 UIADD3 UR16, UPT, UPT, UR4, 0x3200, URZ ;  /* 0x0000320004108890 */ /* 0x000fec000fffe0ff */
[----:B------:R2:W-:Y:S01]  /*4bc0*/  @!UP1 UTMALDG.3D [UR32], [UR30], desc[UR38] ;  /* 0x000026201e0095b4 */ /* 0x0005e20008011000 */
[----:B------:R-:W-:Y:S05]  /*4bd0*/  VOTEU.ALL UP1, P0 ;  /* 0x0000000000ff7886 */ /* 0x000fea0000020000 */
[----:B------:R-:W-:Y:S01]  /*4be0*/  @!UP1 UTMALDG.3D [UR24], [UR30], desc[UR38] ;  /* 0x000026181e0095b4 */ /* 0x000fe20008011000 */
[----:B------:R-:W-:Y:S05]  /*4bf0*/  VOTEU.ALL UP1, P0 ;  /* 0x0000000000ff7886 */ /* 0x000fea0000020000 */
[----:B------:R3:W-:Y:S01]  /*4c00*/  @!UP1 UTMALDG.3D [UR8], [UR30], desc[UR38] ;  /* 0x000026081e0095b4 */ /* 0x0007e20008011000 */
[----:B------:R-:W-:Y:S01]  /*4c10*/  UPLOP3.LUT UP1, UPT, UPT, UPT, UPT, 0x80, 0x8 ;  /* 0x000000000008789c */ /* 0x000fe20003f2f070 */
[----:B--2---:R-:W-:Y:S01]  /*4c20*/  UMOV UR36, UR29 ;  /* 0x0000001d00247c82 */ /* 0x004fe20008000000 */
[----:B---3--:R-:W-:Y:S02]  /*4c30*/  @!UP0 UIADD3 UR10, UPT, UPT, UR34, 0x80, URZ ;  /* 0x00000080220a8890 */ /* 0x008fe4000fffe0ff */
[----:B------:R-:W-:Y:S01]  /*4c40*/  @!UP0 UIADD3 UR8, UPT, UPT, UR4, 0x4200, URZ ;  /* 0x0000420004088890 */ /* 0x000fe2000fffe0ff */
[----:B------:R-:W-:Y:S01]  /*4c50*/  VOTEU.ALL UP0, P0 ;  /* 0x0000000000ff7886 */ /* 0x000fe20000000000 */
[----:B------:R-:W-:Y:S04]  /*4c60*/  UIADD3 UR4, UPT, UPT, UR21, 0x1, URZ ;  /* 0x0000000115047890 */ /* 0x000fe8000fffe0ff */
[----:B------:R2:W-:Y:S01]  /*4c70*/  @!UP0 UTMALDG.3D [UR16], [UR30], desc[UR38] ;  /* 0x000026101e0085b4 */ /* 0x0005e20008011000 */
[----:B------:R-:W-:Y:S04]  /*4c80*/  UISETP.NE.AND UP0, UPT, UR4, 0x2, UPT ;  /* 0x000000020400788c */ /* 0x000fe8000bf05270 */
[----:B------:R-:W-:Y:S02]  /*4c90*/  USEL UR5, URZ, 0x1, UP0 ;  /* 0x00000001ff057887 */ /* 0x000fe40008000000 */
[----:B------:R-:W-:Y:S02]  /*4ca0*/  USEL UR21, UR4, URZ, UP0 ;  /* 0x000000ff04157287 */ /* 0x000fe40008000000 */
[----:B------:R-:W-:Y:S01]  /*4cb0*/  VOTEU.ALL UP0, P0 ;  /* 0x0000000000ff7886 */ /* 0x000fe20000000000 */
[----:B------:R-:W-:Y:S01]  /*4cc0*/  UPRMT UR4, UR44, 0x654, UR33 ;  /* 0x000006542c047896 */ /* 0x000fe20008000021 */
[----:B------:R-:W-:Y:S03]  /*4cd0*/  LOP3.LUT R11, R11, UR5, RZ, 0x3c, !PT ;  /* 0x000000050b0b7c12 */ /* 0x000fe6000f8e3cff */
[----:B------:R2:W-:Y:S01]  /*4ce0*/  @!UP0 UTMALDG.3D [UR8], [UR30], desc[UR38] ;  /* 0x000026081e0085b4 */ /* 0x0005e20008011000 */
[----:B------:R2:W-:Y:S04]  /*4cf0*/  @!P0 SYNCS.ARRIVE.TRANS64.RED.A0TR RZ, [UR7+0x60], R8 ;  /* 0x00006008ffff89a7 */ /* 0x0005e80008300407 */
[----:B------:R-:W-:Y:S01]  /*4d00*/  SYNCS.ARRIVE.TRANS64.RED.A1T0 RZ, [UR4], RZ ;  /* 0x000000ffffff79a7 */ /* 0x000fe20008100404 */
[----:B------:R-:W-:Y:S05]  /*4d10*/  BRA.U UP2, `(.L_x_84) ;  /* 0xfffffff102fc7547 */ /* 0x000fea000b83ffff */
[----:B------:R-:W-:Y:S01]  /*4d20*/  UIADD3 UR6, UPT, UPT, UR6, 0x70, URZ ;  /* 0x0000007006067890 */ /* 0x000fe2000fffe0ff */
[----:B------:R-:W-:-:S03]  /*4d30*/  SHF.L.U32 R3, R11, 0x1f, RZ ;  /* 0x0000001f0b037819 */ /* 0x000fc600000006ff */
[----:B------:R-:W-:-:S09]  /*4d40*/  ULEA UR4, UR21, UR6, 0x3 ;  /* 0x0000000615047291 */ /* 0x000fd2000f8e18ff */
[----:B------:R-:W3:Y:S02]  /*4d50*/  SYNCS.PHASECHK.TRANS64.TRYWAIT P0, [UR4], R3 ;  /* 0x00000003ff0075a7 */ /* 0x000ee40008001104 */
[----:B---3--:R-:W-:Y:S05]  /*4d60*/  @!P0 BRA `(.L_x_85) ;  /* 0x0000003c00348947 */ /* 0x008fea0003800000 */
.L_x_151:
[----:B------:R-:W-:-:S04]  /*4d70*/  UIADD3 UR4, UPT, UPT, UR21, 0x1, URZ ;  /* 0x0000000115047890 */ /* 0x000fc8000fffe0ff */
[----:B------:R-:W-:-:S04]  /*4d80*/  UISETP.NE.AND UP0, UPT, UR4, 0x2, UPT ;  /* 0x000000020400788c */ /* 0x000fc8000bf05270 */
[----:B------:R-:W-:Y:S02]  /*4d90*/  USEL UR5, URZ, 0x1, UP0 ;  /* 0x00000001ff057887 */ /* 0x000fe40008000000 */
[----:B------:R-:W-:-:S04]  /*4da0*/  USEL UR4, UR4, URZ, UP0 ;  /* 0x000000ff04047287 */ /* 0x000fc80008000000 */
[----:B------:R-:W-:Y:S01]  /*4db0*/  ULEA UR4, UR4, UR6, 0x3 ;  /* 0x0000000604047291 */ /* 0x000fe2000f8e18ff */
[----:B---3--:R-:W-:-:S04]  /*4dc0*/  LOP3.LUT R3, R11, UR5, RZ, 0x3c, !PT ;  /* 0x000000050b037c12 */ /* 0x008fc8000f8e3cff */
[----:B------:R-:W-:Y:S01]  /*4dd0*/  SHF.L.U32 R3, R3, 0x1f, RZ ;  /* 0x0000001f03037819 */ /* 0x000fe200000006ff */
[----:B------:R-:W-:-:S07]  /*4de0*/  IMAD.U32 R0, RZ, RZ, UR4 ;  /* 0x00000004ff007e24 */ /* 0x000fce000f8e00ff */
.L_x_86:
[----:B---3--:R3:W4:Y:S02]  /*4df0*/  SYNCS.PHASECHK.TRANS64.TRYWAIT P0, [R0+URZ], R3 ;  /* 0x00000003000075a7 */ /* 0x00872400080011ff */
[----:B----4-:R-:W-:Y:S05]  /*4e00*/  @!P0 NANOSLEEP.SYNCS 0x989680 ;  /* 0x009896800000895d */ /* 0x010fea0003900000 */
[----:B------:R-:W4:Y:S02]  /*4e10*/  @!P0 SYNCS.PHASECHK.TRANS64 P0, [R0+URZ], R3 ;  /* 0x00000003000085a7 */ /* 0x000f2400080010ff */
[----:B-12-4-:R-:W-:Y:S05]  /*4e20*/  @P0 EXIT ;  /* 0x000000000000094d */ /* 0x016fea0003800000 */
[----:B------:R-:W-:Y:S05]  /*4e30*/  BRA `(.L_x_86) ;  /* 0xfffffffc00ec7947 */ /* 0x000fea000383ffff */
.L_x_76:
[----:B------:R-:W-:-:S06]  /*4e40*/  UISETP.GE.AND UP0, UPT, UR20, 0x4, UPT ;  /* 0x000000041400788c */ /* 0x000fcc000bf06270 */
[----:B------:R-:W-:-:S13]  /*4e50*/  PLOP3.LUT P0, PT, PT, PT, UP0, 0x80, 0x8 ;  /* 0x000000000008781c */ /* 0x000fda0003f0f008 */
[----:B------:R-:W-:Y:S05]  /*4e60*/  @!P0 EXIT ;  /* 0x000000000000894d */ /* 0x000fea0003800000 */
[----:B------:R-:W-:Y:S01]  /*4e70*/  BAR.SYNC.DEFER_BLOCKING 0x6, 0xa0 ;  /* 0x0182800000007b1d */ /* 0x000fe20000010000 */
[C---:B------:R-:W-:Y:S01]  /*4e80*/  IMAD.SHL.U32 R5, R198.reuse, 0x20, RZ ;  /* 0x00000020c6057824 */ /* 0x040fe200078e00ff */
[----:B------:R-:W-:Y:S01]  /*4e90*/  SHF.R.U32.HI R6, RZ, 0x1, R198 ;  /* 0x00000001ff067819 */ /* 0x000fe200000116c6 */
[C---:B------:R-:W-:Y:S01]  /*4ea0*/  IMAD.SHL.U32 R2, R198.reuse, 0x10, RZ ;  /* 0x00000010c6027824 */ /* 0x040fe200078e00ff */
[C---:B------:R-:W-:Y:S01]  /*4eb0*/  LOP3.LUT P0, RZ, R198.reuse, 0x4, RZ, 0xc0, !PT ;  /* 0x00000004c6ff7812 */ /* 0x040fe2000780c0ff */
[C---:B------:R-:W-:Y:S01]  /*4ec0*/  IMAD.SHL.U32 R173, R198.reuse, 0x4, RZ ;  /* 0x00000004c6ad7824 */ /* 0x040fe200078e00ff */
[----:B------:R-:W-:Y:S02]  /*4ed0*/  UMOV UR46, 0x400 ;  /* 0x00000400002e7882 */ /* 0x000fe40000000000 */
[----:B------:R-:W1:Y:S01]  /*4ee0*/  LDC.64 R178, c[0x0][0x888] ;  /* 0x00022200ffb27b82 */ /* 0x000e620000000a00 */
[----:B------:R-:W-:Y:S01]  /*4ef0*/  ULEA UR46, UR44, UR46, 0x18 ;  /* 0x0000002e2c2e7291 */ /* 0x000fe2000f8ec0ff */
[----:B------:R-:W-:Y:S01]  /*4f00*/  LOP3.LUT R7, R5, 0xc0, RZ, 0xc0, !PT ;  /* 0x000000c005077812 */ /* 0x000fe200078ec0ff */
[----:B------:R-:W-:Y:S01]  /*4f10*/  IMAD.U32 R4, R198, 0x10000, RZ ;  /* 0x00010000c6047824 */ /* 0x000fe200078e00ff */
[----:B------:R-:W-:Y:S01]  /*4f20*/  LOP3.LUT R2, R2, 0x600, RZ, 0xc0, !PT ;  /* 0x0000060002027812 */ /* 0x000fe200078ec0ff */
[----:B------:R-:W-:Y:S01]  /*4f30*/  IMAD.MOV.U32 R197, RZ, RZ, 0x10 ;  /* 0x00000010ffc57424 */ /* 0x000fe200078e00ff */
[----:B------:R-:W-:Y:S01]  /*4f40*/  LOP3.LUT R6, R7, 0x8, R6, 0xf8, !PT ;  /* 0x0000000807067812 */ /* 0x000fe200078ef806 */
[----:B------:R-:W-:Y:S01]  /*4f50*/  IMAD.MOV.U32 R196, RZ, RZ, 0x1 ;  /* 0x00000001ffc47424 */ /* 0x000fe200078e00ff */
[----:B------:R-:W2:Y:S01]  /*4f60*/  LDC.64 R180, c[0x0][0x890] ;  /* 0x00022400ffb47b82 */ /* 0x000ea20000000a00 */
[----:B------:R-:W-:Y:S01]  /*4f70*/  LOP3.LUT R2, R2, 0x20, R5, 0xf8, !PT ;  /* 0x0000002002027812 */ /* 0x000fe200078ef805 */
[----:B------:R-:W-:Y:S01]  /*4f80*/  IMAD.MOV.U32 R88, RZ, RZ, RZ ;  /* 0x000000ffff587224 */ /* 0x000fe200078e00ff */
[----:B------:R-:W-:-:S02]  /*4f90*/  LOP3.LUT R173, R6, 0x18, R173, 0x78, !PT ;  /* 0x0000001806ad7812 */ /* 0x000fc400078e78ad */
[----:B------:R-:W-:Y:S02]  /*4fa0*/  CS2R R194, SRZ ;  /* 0x0000000000c27805 */ /* 0x000fe4000001ff00 */
[----:B------:R-:W-:Y:S02]  /*4fb0*/  LOP3.LUT R6, R2, 0x100, R5, 0xf8, !PT ;  /* 0x0000010002067812 */ /* 0x000fe400078ef805 */
[----:B------:R-:W-:Y:S02]  /*4fc0*/  CS2R R192, SRZ ;  /* 0x0000000000c07805 */ /* 0x000fe4000001ff00 */
[----:B------:R-:W-:Y:S01]  /*4fd0*/  LOP3.LUT R2, R4, 0x600000, RZ, 0xc0, !PT ;  /* 0x0060000004027812 */ /* 0x000fe200078ec0ff */
[----:B------:R-:W3:Y:S01]  /*4fe0*/  LDC.64 R176, c[0x0][0x8b0] ;  /* 0x00022c00ffb07b82 */ /* 0x000ee20000000a00 */
[----:B------:R-:W4:Y:S01]  /*4ff0*/  LDS R3, [UR46+0x140] ;  /* 0x0001402eff037984 */ /* 0x000f220008000800 */
[----:B------:R-:W-:Y:S01]  /*5000*/  LOP3.LUT R173, R6, R173, RZ, 0xfc, !PT ;  /* 0x000000ad06ad7212 */ /* 0x000fe200078efcff */
[----:B------:R-:W1:Y:S01]  /*5010*/  LDCU UR51, c[0x0][0x370] ;  /* 0x00006e00ff3377ac */ /* 0x000e620008000800 */
[----:B------:R-:W-:-:S02]  /*5020*/  LOP3.LUT R198, R198, 0x60, RZ, 0xc0, !PT ;  /* 0x00000060c6c67812 */ /* 0x000fc400078ec0ff */
[----:B------:R-:W-:Y:S01]  /*5030*/  SEL R197, R197, 0xfffffff0, !P0 ;  /* 0xfffffff0c5c57807 */ /* 0x000fe20004000000 */
[----:B------:R-:W1:Y:S01]  /*5040*/  LDCU UR43, c[0x0][0xb0c] ;  /* 0x00016180ff2b77ac */ /* 0x000e620008000800 */
[----:B------:R-:W1:Y:S01]  /*5050*/  LDC.64 R174, c[0x0][0x8a8] ;  /* 0x00022a00ffae7b82 */ /* 0x000e620000000a00 */
[----:B------:R-:W1:Y:S01]  /*5060*/  LDCU UR39, c[0x0][0xb30] ;  /* 0x00016600ff2777ac */ /* 0x000e620008000800 */
[----:B------:R-:W1:Y:S01]  /*5070*/  LDCU.64 UR60, c[0x0][0x888] ;  /* 0x00011100ff3c77ac */ /* 0x000e620008000a00 */
[----:B------:R-:W1:Y:S01]  /*5080*/  LDCU.64 UR40, c[0x0][0xb28] ;  /* 0x00016500ff2877ac */ /* 0x000e620008000a00 */
[----:B------:R-:W1:Y:S01]  /*5090*/  LDCU.128 UR52, c[0x0][0xb10] ;  /* 0x00016200ff3477ac */ /* 0x000e620008000c00 */
[----:B------:R-:W1:Y:S01]  /*50a0*/  LDCU UR50, c[0x0][0x374] ;  /* 0x00006e80ff3277ac */ /* 0x000e620008000800 */
[----:B------:R-:W-:Y:S01]  /*50b0*/  UIADD3 UR62, UPT, UPT, UR46, 0x200, URZ ;  /* 0x000002002e3e7890 */ /* 0x000fe2000fffe0ff */
[----:B------:R-:W-:Y:S01]  /*50c0*/  UMOV UR45, URZ ;  /* 0x000000ff002d7c82 */ /* 0x000fe20008000000 */
[----:B------:R-:W-:Y:S01]  /*50d0*/  UMOV UR49, URZ ;  /* 0x000000ff00317c82 */ /* 0x000fe20008000000 */
[----:B--2-4-:R-:W-:-:S09]  /*50e0*/  IMAD.IADD R2, R3, 0x1, R2 ;  /* 0x0000000103027824 */ /* 0x014fd200078e0202 */
.L_x_110:
[----:B------:R-:W-:Y:S02]  /*50f0*/  LEA R8, R192, UR46, 0x3 ;  /* 0x0000002ec0087c11 */ /* 0x000fe4000f8e18ff */
[----:B------:R-:W-:Y:S02]  /*5100*/  SHF.L.U32 R3, R194, 0x1f, RZ ;  /* 0x0000001fc2037819 */ /* 0x000fe400000006ff */
[----:B------:R-:W-:Y:S02]  /*5110*/  LEA R5, R192, UR46, 0x4 ;  /* 0x0000002ec0057c11 */ /* 0x000fe4000f8e20ff */
[----:B------:R-:W2:Y:S02]  /*5120*/  SYNCS.PHASECHK.TRANS64.TRYWAIT P0, [R8+URZ+0x90], R3 ;  /* 0x00009003080075a7 */ /* 0x000ea400080011ff */
[----:B-12---:R-:W-:Y:S05]  /*5130*/  @!P0 BRA `(.L_x_87) ;  /* 0x0000003800588947 */ /* 0x006fea0003800000 */
.L_x_152:
[----:B------:R-:W4:Y:S01]  /*5140*/  LDS.128 R4, [R5+0x120] ;  /* 0x0001200005047984 */ /* 0x000f220000000c00 */
[----:B------:R-:W-:Y:S01]  /*5150*/  UISETP.GE.AND UP0, UPT, UR42, 0x1, UPT ;  /* 0x000000012a00788c */ /* 0x000fe2000bf06270 */
[----:B------:R-:W-:Y:S01]  /*5160*/  @!PT LDS RZ, [RZ] ;  /* 0x00000000fffff984 */ /* 0x000fe20000000800 */
[----:B------:R-:W-:Y:S01]  /*5170*/  @!PT LDS RZ, [RZ] ;  /* 0x00000000fffff984 */ /* 0x000fe20000000800 */
[----:B------:R-:W-:Y:S01]  /*5180*/  @!PT LDS RZ, [RZ] ;  /* 0x00000000fffff984 */ /* 0x000fe20000000800 */
[----:B------:R-:W-:Y:S01]  /*5190*/  @!PT LDS RZ, [RZ] ;  /* 0x00000000fffff984 */ /* 0x000fe20000000800 */
[----:B------:R1:W-:Y:S06]  /*51a0*/  MEMBAR.ALL.CTA ;  /* 0x0000000000007992 */ /* 0x0003ec0000008000 */
[----:B-1----:R-:W1:Y:S01]  /*51b0*/  FENCE.VIEW.ASYNC.S ;  /* 0x00000000000073c6 */ /* 0x002e620000000000 */
[----:B----4-:R-:W-:Y:S11]  /*51c0*/  LOP3.LUT P0, RZ, R6, 0x1, RZ, 0xc0, !PT ;  /* 0x0000000106ff7812 */ /* 0x010ff6000780c0ff */
[----:B------:R-:W-:Y:S02]  /*51d0*/  @!UPT UIADD3 URZ, UPT, UPT, URZ, URZ, URZ ;  /* 0x000000fffffff290 */ /* 0x000fe4000fffe0ff */
[----:B-1----:R-:W-:Y:S01]  /*51e0*/  VOTEU.ANY UP1, P0 ;  /* 0x0000000000ff7886 */ /* 0x002fe20000020100 */
[----:B------:R-:W-:Y:S01]  /*51f0*/  PLOP3.LUT P0, PT, PT, PT, UP1, 0x80, 0x8 ;  /* 0x000000000008781c */ /* 0x000fe20003f0f018 */
[----:B------:R-:W-:Y:S11]  /*5200*/  UP2UR UR56, UPR, URZ, 0x2 ;  /* 0x00000002ff387883 */ /* 0x000ff60008000000 */
[----:B------:R-:W-:Y:S01]  /*5210*/  @!UPT UIADD3 URZ, UPT, UPT, URZ, URZ, URZ ;  /* 0x000000fffffff290 */ /* 0x000fe2000fffe0ff */
[----:B------:R-:W-:Y:S02]  /*5220*/  @P0 SHF.R.U32.HI R0, RZ, 0x10, R5 ;  /* 0x00000010ff000819 */ /* 0x000fe40000011605 */
[----:B--2---:R-:W-:Y:S02]  /*5230*/  @P0 MOV R3, R4 ;  /* 0x0000000400030202 */ /* 0x004fe40000000f00 */
        /* <DEDUP_REMOVED lines=11> */
[----:B------:R-:W2:Y:S01]  /*52f0*/  LDCU UR12, c[0x0][0xb20] ;  /* 0x00016400ff0c77ac */ /* 0x000ea20008000800 */
[----:B------:R-:W-:Y:S02]  /*5300*/  UIMAD.WIDE.U32 UR4, UR50, UR55, URZ ;  /* 0x00000037320472a5 */ /* 0x000fe4000f8e00ff */
[----:B------:R-:W-:Y:S02]  /*5310*/  UIMAD.WIDE.U32 UR6, UR51, UR52, URZ ;  /* 0x00000034330672a5 */ /* 0x000fe4000f8e00ff */
[----:B------:R-:W-:Y:S02]  /*5320*/  UISETP.NE.AND UP0, UPT, UR54, 0x1, UPT ;  /* 0x000000013600788c */ /* 0x000fe4000bf05270 */
[----:B------:R-:W-:Y:S02]  /*5330*/  UIMAD.WIDE.U32 UR8, UR37, UR55, URZ ;  /* 0x00000037250872a5 */ /* 0x000fe4000f8e00ff */
[----:B------:R-:W-:Y:S02]  /*5340*/  UIMAD.WIDE.U32 UR10, UR38, UR52, URZ ;  /* 0x00000034260a72a5 */ /* 0x000fe4000f8e00ff */
[----:B------:R-:W-:Y:S02]  /*5350*/  UISETP.NE.AND UP1, UPT, UR43, 0x1, UPT ;  /* 0x000000012b00788c */ /* 0x000fe4000bf25270 */
[----:B------:R-:W-:Y:S01]  /*5360*/  UISETP.NE.AND UP2, UPT, UR42, 0x1, UPT ;  /* 0x000000012a00788c */ /* 0x000fe2000bf45270 */
[----:B------:R-:W-:Y:S02]  /*5370*/  UMOV UR4, UR5 ;  /* 0x0000000500047c82 */ /* 0x000fe40008000000 */
[----:B--2---:R-:W-:Y:S03]  /*5380*/  USHF.R.U32.HI UR5, URZ, UR12, UR4 ;  /* 0x0000000cff057299 */ /* 0x004fe60008011604 */
[----:B------:R-:W-:Y:S02]  /*5390*/  UMOV UR4, UR7 ;  /* 0x0000000700047c82 */ /* 0x000fe40008000000 */
[----:B------:R-:W-:Y:S02]  /*53a0*/  USHF.R.U32.HI UR7, URZ, UR53, UR4 ;  /* 0x00000035ff077299 */ /* 0x000fe40008011604 */
[----:B------:R-:W-:Y:S02]  /*53b0*/  USEL UR4, UR50, UR5, !UP0 ;  /* 0x0000000532047287 */ /* 0x000fe4000c000000 */
[----:B------:R-:W-:Y:S01]  /*53c0*/  USEL UR7, UR51, UR7, !UP1 ;  /* 0x0000000733077287 */ /* 0x000fe2000c800000 */
[----:B------:R-:W-:Y:S01]  /*53d0*/  UMOV UR5, UR9 ;  /* 0x0000000900057c82 */ /* 0x000fe20008000000 */
[----:B------:R-:W-:Y:S02]  /*53e0*/  UIMAD.WIDE.U32 UR8, UR4, UR40, URZ ;  /* 0x00000028040872a5 */ /* 0x000fe4000f8e00ff */
[----:B------:R-:W-:Y:S03]  /*53f0*/  USHF.R.U32.HI UR6, URZ, UR12, UR5 ;  /* 0x0000000cff067299 */ /* 0x000fe60008011605 */
[----:B------:R-:W-:Y:S01]  /*5400*/  UMOV UR5, UR11 ;  /* 0x0000000b00057c82 */ /* 0x000fe20008000000 */
[----:B------:R-:W-:Y:S02]  /*5410*/  UIMAD.WIDE.U32 UR10, UR7, UR40, URZ ;  /* 0x00000028070a72a5 */ /* 0x000fe4000f8e00ff */
[----:B------:R-:W-:Y:S02]  /*5420*/  USHF.R.U32.HI UR12, URZ, UR53, UR5 ;  /* 0x00000035ff0c7299 */ /* 0x000fe40008011605 */
[----:B------:R-:W-:Y:S01]  /*5430*/  USEL UR6, UR37, UR6, !UP0 ;  /* 0x0000000625067287 */ /* 0x000fe2000c000000 */
[----:B------:R-:W-:Y:S02]  /*5440*/  UMOV UR5, UR9 ;  /* 0x0000000900057c82 */ /* 0x000fe40008000000 */
[----:B------:R-:W-:Y:S01]  /*5450*/  UMOV UR10, UR11 ;  /* 0x0000000b000a7c82 */ /* 0x000fe20008000000 */
[----:B------:R-:W-:Y:S02]  /*5460*/  @UP2 USHF.R.U32.HI UR4, URZ, UR41, UR5 ;  /* 0x00000029ff042299 */ /* 0x000fe40008011605 */
[----:B------:R-:W-:Y:S02]  /*5470*/  @UP2 USHF.R.U32.HI UR7, URZ, UR41, UR10 ;  /* 0x00000029ff072299 */ /* 0x000fe4000801160a */
[----:B------:R-:W-:Y:S02]  /*5480*/  UIMAD UR4, UR42, UR4, URZ ;  /* 0x000000042a0472a4 */ /* 0x000fe4000f8e02ff */
[----:B------:R-:W-:Y:S02]  /*5490*/  UIMAD.WIDE.U32 UR10, UR6, UR40, URZ ;  /* 0x00000028060a72a5 */ /* 0x000fe4000f8e00ff */
[----:B------:R-:W-:Y:S02]  /*54a0*/  USEL UR5, UR38, UR12, !UP1 ;  /* 0x0000000c26057287 */ /* 0x000fe4000c800000 */
[----:B------:R-:W-:Y:S02]  /*54b0*/  UIMAD UR8, UR42, UR7, URZ ;  /* 0x000000072a0872a4 */ /* 0x000fe4000f8e02ff */
[----:B------:R-:W-:Y:S03]  /*54c0*/  UISETP.GE.AND UP0, UPT, UR6, UR4, UPT ;  /* 0x000000040600728c */ /* 0x000fe6000bf06270 */
[----:B------:R-:W-:Y:S01]  /*54d0*/  UMOV UR4, UR11 ;  /* 0x0000000b00047c82 */ /* 0x000fe20008000000 */
[----:B------:R-:W-:Y:S02]  /*54e0*/  UISETP.GE.OR UP0, UPT, UR5, UR8, UP0 ;  /* 0x000000080500728c */ /* 0x000fe40008706670 */
[----:B------:R-:W-:Y:S02]  /*54f0*/  USHF.R.U32.HI UR4, URZ, UR41, UR4 ;  /* 0x00000029ff047299 */ /* 0x000fe40008011604 */
[----:B------:R-:W-:Y:S02]  /*5500*/  UIMAD.WIDE.U32 UR8, UR5, UR40, URZ ;  /* 0x00000028050872a5 */ /* 0x000fe4000f8e00ff */
[----:B------:R-:W-:Y:S02]  /*5510*/  USEL UR11, UR6, UR4, !UP2 ;  /* 0x00000004060b7287 */ /* 0x000fe4000d000000 */
[----:B------:R-:W-:Y:S02]  /*5520*/  UIADD3 UR8, UPT, UPT, -UR5, URZ, URZ ;  /* 0x000000ff05087290 */ /* 0x000fe4000fffe1ff */
[----:B------:R-:W-:Y:S01]  /*5530*/  UIADD3 UR10, UPT, UPT, -UR11, URZ, URZ ;  /* 0x000000ff0b0a7290 */ /* 0x000fe2000fffe1ff */
[----:B------:R-:W-:Y:S01]  /*5540*/  @!UP0 UMOV UR4, UR9 ;  /* 0x0000000900048c82 */ /* 0x000fe20008000000 */
[----:B------:R-:W-:Y:S02]  /*5550*/  UIADD3 UR9, UPT, UPT, -UR6, URZ, URZ ;  /* 0x000000ff06097290 */ /* 0x000fe4000fffe1ff */
[----:B------:R-:W-:Y:S02]  /*5560*/  @!UP0 USHF.R.U32.HI UR4, URZ, UR41, UR4 ;  /* 0x00000029ff048299 */ /* 0x000fe40008011604 */
[----:B------:R-:W-:Y:S02]  /*5570*/  UIMAD UR10, UR42, UR10, UR6 ;  /* 0x0000000a2a0a72a4 */ /* 0x000fe4000f8e0206 */
[----:B------:R-:W-:Y:S04]  /*5580*/  @!UP0 USEL UR4, UR5, UR4, !UP2 ;  /* 0x0000000405048287 */ /* 0x000fe8000d000000 */
[----:B------:R-:W-:Y:S02]  /*5590*/  @!UP0 UIMAD UR10, UR7, UR10, UR4 ;  /* 0x0000000a070a82a4 */ /* 0x000fe4000f8e0204 */
[----:B------:R-:W-:Y:S02]  /*55a0*/  @!UP0 UIADD3 UR11, UPT, UPT, UR11, -UR4, URZ ;  /* 0x800000040b0b8290 */ /* 0x000fe4000fffe0ff */
[----:B------:R-:W-:Y:S02]  /*55b0*/  UIMAD UR7, UR43, UR8, UR38 ;  /* 0x000000082b0772a4 */ /* 0x000fe4000f8e0226 */
[----:B------:R-:W-:Y:S02]  /*55c0*/  @!UP0 UIMAD UR6, UR11, UR42, UR5 ;  /* 0x0000002a0b0682a4 */ /* 0x000fe4000f8e0205 */
[----:B------:R-:W-:Y:S01]  /*55d0*/  UIMAD UR4, UR54, UR9, UR37 ;  /* 0x00000009360472a4 */ /* 0x000fe2000f8e0225 */
[----:B------:R-:W-:Y:S02]  /*55e0*/  @!UP0 UMOV UR5, UR10 ;  /* 0x0000000a00058c82 */ /* 0x000fe40008000000 */
[----:B------:R-:W-:Y:S02]  /*55f0*/  UIMAD UR38, UR5, UR43, UR7 ;  /* 0x0000002b052672a4 */ /* 0x000fe4000f8e0207 */
[----:B------:R-:W-:Y:S11]  /*5600*/  UIMAD UR37, UR6, UR54, UR4 ;  /* 0x00000036062572a4 */ /* 0x000ff6000f8e0204 */
[----:B------:R-:W-:Y:S01]  /*5610*/  @!UPT UIADD3 URZ, UPT, UPT, URZ, URZ, URZ ;  /* 0x000000fffffff290 */ /* 0x000fe2000fffe0ff */
.L_x_88:
[----:B------:R-:W-:Y:S01]  /*5620*/  UISETP.NE.AND UP0, UPT, UR39, 0x1, UPT ;  /* 0x000000012700788c */ /* 0x000fe2000bf05270 */
[----:B------:R-:W-:Y:S10]  /*5630*/  IADD3 R192, PT, PT, R192, 0x1, RZ ;  /* 0x00000001c0c07810 */ /* 0x000ff40007ffe0ff */
[----:B------:R-:W2:Y:S01]  /*5640*/  @!UP0 LDCU.128 UR12, c[0x0][0xb10] ;  /* 0x00016200ff0c87ac */ /* 0x000ea20008000c00 */
[----:B------:R-:W4:Y:S01]  /*5650*/  @!UP0 LDCU UR5, c[0x0][0xb0c] ;  /* 0x00016180ff0587ac */ /* 0x000f220008000800 */
[----:B------:R-:W3:Y:S01]  /*5660*/  @!UP0 LDCU UR10, c[0x0][0xb20] ;  /* 0x00016400ff0a87ac */ /* 0x000ee20008000800 */
[----:B--2---:R-:W-:Y:S02]  /*5670*/  UIMAD.WIDE.U32 UR8, UR38, UR12, URZ ;  /* 0x0000000c260872a5 */ /* 0x004fe4000f8e00ff */
[----:B------:R-:W-:Y:S02]  /*5680*/  UIMAD.WIDE.U32 UR6, UR37, UR15, URZ ;  /* 0x0000000f250672a5 */ /* 0x000fe4000f8e00ff */
[----:B------:R-:W-:Y:S03]  /*5690*/  @!UP0 UISETP.NE.AND UP1, UPT, UR14, 0x1, UPT ;  /* 0x000000010e00888c */ /* 0x000fe6000bf25270 */
[----:B------:R-:W-:Y:S01]  /*56a0*/  @!UP0 UMOV UR4, UR9 ;  /* 0x0000000900048c82 */ /* 0x000fe20008000000 */
[----:B----4-:R-:W-:Y:S02]  /*56b0*/  @!UP0 UISETP.NE.AND UP2, UPT, UR5, 0x1, UPT ;  /* 0x000000010500888c */ /* 0x010fe4000bf45270 */
[----:B------:R-:W-:Y:S01]  /*56c0*/  @!UP0 USHF.R.U32.HI UR4, URZ, UR13, UR4 ;  /* 0x0000000dff048299 */ /* 0x000fe20008011604 */
[----:B------:R-:W-:Y:S02]  /*56d0*/  @!UP0 UMOV UR6, UR7 ;  /* 0x0000000700068c82 */ /* 0x000fe40008000000 */
[----:B---3--:R-:W-:Y:S02]  /*56e0*/  @!UP0 USHF.R.U32.HI UR6, URZ, UR10, UR6 ;  /* 0x0000000aff068299 */ /* 0x008fe40008011606 */
[----:B------:R-:W-:Y:S02]  /*56f0*/  @!UP0 USEL UR7, UR38, UR4, !UP2 ;  /* 0x0000000426078287 */ /* 0x000fe4000d000000 */
[----:B------:R-:W-:Y:S04]  /*5700*/  @!UP0 USEL UR6, UR37, UR6, !UP1 ;  /* 0x0000000625068287 */ /* 0x000fe8000c800000 */
[----:B------:R-:W-:Y:S02]  /*5710*/  @!UP0 UIADD3 UR4, UPT, UPT, -UR7, UR6, URZ ;  /* 0x0000000607048290 */ /* 0x000fe4000fffe1ff */
[----:B------:R-:W-:Y:S02]  /*5720*/  @!UP0 UIADD3 UR6, UPT, UPT, UR7, -UR6, URZ ;  /* 0x8000000607068290 */ /* 0x000fe4000fffe0ff */
[----:B------:R-:W-:Y:S02]  /*5730*/  @!UP0 UIMAD UR38, UR4, UR5, UR38 ;  /* 0x00000005042682a4 */ /* 0x000fe4000f8e0226 */
[----:B------:R-:W-:Y:S02]  /*5740*/  @!UP0 UIMAD UR37, UR6, UR14, UR37 ;  /* 0x0000000e062582a4 */ /* 0x000fe4000f8e0225 */
[----:B------:R-:W-:Y:S09]  /*5750*/  ULOP3.LUT UP0, URZ, UR62, 0x1b0, URZ, 0xc0, !UPT ;  /* 0x000001b03eff7892 */ /* 0x000ff2000f80c0ff */
[----:B------:R-:W-:Y:S05]  /*5760*/  BRA.U !UP0, `(.L_x_89) ;  /* 0x00000001087c7547 */ /* 0x000fea000b800000 */
[----:B------:R-:W2:Y:S01]  /*5770*/  LDCU.64 UR8, c[0x4][0x80] ;  /* 0x01001000ff0877ac */ /* 0x000ea20008000a00 */
[----:B------:R-:W-:Y:S01]  /*5780*/  MOV R16, 0x0 ;  /* 0x0000000000107802 */ /* 0x000fe20000000f00 */
[----:B------:R-:W-:Y:S02]  /*5790*/  HFMA2 R12, -RZ, RZ, 0, 5.9604644775390625e-08 ;  /* 0x00000001ff0c7431 */ /* 0x000fe400000001ff */
[----:B------:R-:W-:Y:S01]  /*57a0*/  IMAD.MOV.U32 R8, RZ, RZ, 0x70 ;  /* 0x00000070ff087424 */ /* 0x000fe200078e00ff */
[----:B------:R3:W4:Y:S01]  /*57b0*/  LDC.64 R14, c[0x4][R16] ;  /* 0x01000000100e7b82 */ /* 0x0007220000000a00 */
[----:B------:R-:W1:Y:S01]  /*57c0*/  LDCU.64 UR6, c[0x4][0x88] ;  /* 0x01001100ff0677ac */ /* 0x000e620008000a00 */
[----:B------:R-:W-:Y:S01]  /*57d0*/  IMAD.MOV.U32 R13, RZ, RZ, RZ ;  /* 0x000000ffff0d7224 */ /* 0x000fe200078e00ff */
[----:B------:R-:W1:Y:S01]  /*57e0*/  LDCU.64 UR4, c[0x4][0x8] ;  /* 0x01000100ff0477ac */ /* 0x000e620008000a00 */
[----:B--2---:R-:W-:Y:S01]  /*57f0*/  MOV R5, UR9 ;  /* 0x0000000900057c02 */ /* 0x004fe20008000f00 */
[----:B------:R-:W-:Y:S01]  /*5800*/  IMAD.U32 R4, RZ, RZ, UR8 ;  /* 0x00000008ff047e24 */ /* 0x000fe2000f8e00ff */
[----:B-1----:R-:W-:Y:S01]  /*5810*/  MOV R7, UR7 ;  /* 0x0000000700077c02 */ /* 0x002fe20008000f00 */
[----:B------:R-:W-:Y:S01]  /*5820*/  IMAD.U32 R6, RZ, RZ, UR6 ;  /* 0x00000006ff067e24 */ /* 0x000fe2000f8e00ff */
[----:B------:R-:W-:Y:S01]  /*5830*/  MOV R11, UR5 ;  /* 0x00000005000b7c02 */ /* 0x000fe20008000f00 */
[----:B------:R-:W-:Y:S02]  /*5840*/  IMAD.U32 R10, RZ, RZ, UR4 ;  /* 0x00000004ff0a7e24 */ /* 0x000fe4000f8e00ff */
[----:B------:R-:W-:Y:S07]  /*5850*/  LEPC R20, `(.L_x_90) ;  /* 0x000000001014794e */ /* 0x000fee0000000000 */
[----:B---345:R-:W-:Y:S05]  /*5860*/  CALL.ABS.NOINC R14 ;  /* 0x000000000e007343 */ /* 0x038fea0003c00000 */
.L_x_90:
[----:B------:R-:W1:Y:S01]  /*5870*/  LDCU.64 UR8, c[0x4][0x80] ;  /* 0x01001000ff0877ac */ /* 0x000e620008000a00 */
[----:B------:R-:W2:Y:S01]  /*5880*/  LDC.64 R16, c[0x4][R16] ;  /* 0x0100000010107b82 */ /* 0x000ea20000000a00 */
[----:B------:R-:W-:Y:S02]  /*5890*/  HFMA2 R12, -RZ, RZ, 0, 5.9604644775390625e-08 ;  /* 0x00000001ff0c7431 */ /* 0x000fe400000001ff */
[----:B------:R-:W-:Y:S02]  /*58a0*/  IMAD.MOV.U32 R8, RZ, RZ, 0x70 ;  /* 0x00000070ff087424 */ /* 0x000fe400078e00ff */
[----:B------:R-:W-:Y:S01]  /*58b0*/  IMAD.MOV.U32 R13, RZ, RZ, RZ ;  /* 0x000000ffff0d7224 */ /* 0x000fe200078e00ff */
[----:B------:R-:W3:Y:S01]  /*58c0*/  LDCU.64 UR6, c[0x4][0x88] ;  /* 0x01001100ff0677ac */ /* 0x000ee20008000a00 */
[----:B------:R-:W4:Y:S01]  /*58d0*/  LDCU.64 UR4, c[0x4][0x8] ;  /* 0x01000100ff0477ac */ /* 0x000f220008000a00 */
[----:B-1----:R-:W-:Y:S02]  /*58e0*/  MOV R4, UR8 ;  /* 0x0000000800047c02 */ /* 0x002fe40008000f00 */
[----:B------:R-:W-:Y:S02]  /*58f0*/  MOV R5, UR9 ;  /* 0x0000000900057c02 */ /* 0x000fe40008000f00 */
[----:B---3--:R-:W-:Y:S01]  /*5900*/  MOV R7, UR7 ;  /* 0x0000000700077c02 */ /* 0x008fe20008000f00 */
[----:B------:R-:W-:Y:S01]  /*5910*/  IMAD.U32 R6, RZ, RZ, UR6 ;  /* 0x00000006ff067e24 */ /* 0x000fe2000f8e00ff */
[----:B----4-:R-:W-:Y:S01]  /*5920*/  MOV R11, UR5 ;  /* 0x00000005000b7c02 */ /* 0x010fe20008000f00 */
[----:B------:R-:W-:Y:S02]  /*5930*/  IMAD.U32 R10, RZ, RZ, UR4 ;  /* 0x00000004ff0a7e24 */ /* 0x000fe4000f8e00ff */
[----:B------:R-:W-:Y:S07]  /*5940*/  LEPC R20, `(.L_x_89) ;  /* 0x000000001014794e */ /* 0x000fee0000000000 */
[----:B--2---:R-:W-:Y:S05]  /*5950*/  CALL.ABS.NOINC R16 ;  /* 0x0000000010007343 */ /* 0x004fea0003c00000 */
.L_x_89:
[----:B------:R-:W-:Y:S01]  /*5960*/  ISETP.NE.U32.AND P3, PT, R180, RZ, PT ;  /* 0x000000ffb400720c */ /* 0x000fe20003f65070 */
[----:B------:R-:W-:Y:S01]  /*5970*/  UISETP.NE.AND UP1, UPT, UR63, URZ, UPT ;  /* 0x000000ff3f00728c */ /* 0x000fe2000bf25270 */
[----:B------:R-:W-:Y:S02]  /*5980*/  ISETP.NE.U32.AND P4, PT, R176, RZ, PT ;  /* 0x000000ffb000720c */ /* 0x000fe40003f85070 */
[----:B------:R-:W-:Y:S02]  /*5990*/  ISETP.NE.AND.EX P3, PT, R181, RZ, PT, P3 ;  /* 0x000000ffb500720c */ /* 0x000fe40003f65330 */
[----:B------:R-:W-:Y:S02]  /*59a0*/  PLOP3.LUT P1, PT, PT, PT, PT, 0x8, 0x80 ;  /* 0x000000000080781c */ /* 0x000fe40003f2e170 */
[----:B------:R-:W-:Y:S02]  /*59b0*/  PLOP3.LUT P0, PT, PT, PT, UP1, 0x80, 0x8 ;  /* 0x000000000008781c */ /* 0x000fe40003f0f018 */
[----:B------:R-:W-:Y:S02]  /*59c0*/  ISETP.NE.AND.EX P4, PT, R177, RZ, PT, P4 ;  /* 0x000000ffb100720c */ /* 0x000fe40003f85340 */
[----:B------:R-:W2:Y:S09]  /*59d0*/  @UP1 LDCU.64 UR4, c[0x0][0x888] ;  /* 0x00011100ff0417ac */ /* 0x000eb20008000a00 */
[----:B------:R-:W-:Y:S01]  /*59e0*/  @P0 PLOP3.LUT P1, PT, P3, PT, PT, 0x80, 0x8 ;  /* 0x000000000008081c */ /* 0x000fe20001f2f070 */
[----:B--2---:R-:W-:Y:S04]  /*59f0*/  @UP1 UISETP.NE.U32.AND UP0, UPT, UR4, URZ, UPT ;  /* 0x000000ff0400128c */ /* 0x004fe8000bf05070 */
[----:B------:R-:W-:Y:S04]  /*5a00*/  @UP1 UISETP.NE.AND.EX UP0, UPT, UR5, URZ, UPT, UP0 ;  /* 0x000000ff0500128c */ /* 0x000fe8000bf05300 */
[----:B------:R-:W-:Y:S01]  /*5a10*/  @UP1 USEL UR4, URZ, 0xffffffff, UP0 ;  /* 0xffffffffff041887 */ /* 0x000fe20008000000 */
[----:B------:R-:W-:Y:S11]  /*5a20*/  @!P3 BRA `(.L_x_91) ;  /* 0x000000000030b947 */ /* 0x000ff60003800000 */
[----:B------:R-:W-:Y:S01]  /*5a30*/  ISETP.NE.U32.AND P2, PT, R178, RZ, PT ;  /* 0x000000ffb200720c */ /* 0x000fe20003f45070 */
[----:B------:R-:W2:Y:S01]  /*5a40*/  LDCU.64 UR6, c[0x0][0x358] ;  /* 0x00006b00ff0677ac */ /* 0x000ea20008000a00 */
[----:B------:R-:W-:Y:S02]  /*5a50*/  IMAD.MOV.U32 R182, RZ, RZ, 0x1 ;  /* 0x00000001ffb67424 */ /* 0x000fe400078e00ff */
[----:B------:R-:W-:Y:S11]  /*5a60*/  ISETP.NE.AND.EX P2, PT, R179, RZ, PT, P2 ;  /* 0x000000ffb300720c */ /* 0x000ff60003f45320 */
[----:B------:R-:W-:Y:S02]  /*5a70*/  @!UPT UIADD3 URZ, UPT, UPT, URZ, URZ, URZ ;  /* 0x000000fffffff290 */ /* 0x000fe4000fffe0ff */
[----:B------:R-:W3:Y:S01]  /*5a80*/  @P2 LDC.64 R4, c[0x0][0x888] ;  /* 0x00022200ff042b82 */ /* 0x000ee20000000a00 */
[----:B-1----:R-:W-:Y:S04]  /*5a90*/  @P2 IMAD R0, R180, UR36, RZ ;  /* 0x00000024b4002c24 */ /* 0x002fe8000f8e02ff */
[----:B---3--:R-:W-:Y:S04]  /*5aa0*/  @P2 IMAD.WIDE R4, R0, 0x4, R4 ;  /* 0x0000000400042825 */ /* 0x008fe800078e0204 */
[----:B------:R-:W-:Y:S01]  /*5ab0*/  HFMA2 R0, -RZ, RZ, 0, 5.9604644775390625e-08 ;  /* 0x00000001ff007431 */ /* 0x000fe200000001ff */
[----:B--2--5:R2:W5:Y:S04]  /*5ac0*/  @P2 LDG.E R91, desc[UR6][R4.64] ;  /* 0x00000006045b2981 */ /* 0x024568000c1e1900 */
[----:B------:R-:W-:Y:S01]  /*5ad0*/  @!P2 PRMT R182, R0, 0x7610, R182 ;  /* 0x0000761000b6a816 */ /* 0x000fe200000000b6 */
[----:B--2---:R-:W3:Y:S06]  /*5ae0*/  @!P2 LDC R91, c[0x0][0x880] ;  /* 0x00022000ff5bab82 */ /* 0x004eec0000000800 */
.L_x_91:
[----:B------:R-:W-:Y:S05]  /*5af0*/  @!P4 BRA `(.L_x_92) ;  /* 0x000000000024c947 */ /* 0x000fea0003800000 */
[----:B------:R-:W-:Y:S01]  /*5b00*/  ISETP.NE.U32.AND P2, PT, R174, RZ, PT ;  /* 0x000000ffae00720c */ /* 0x000fe20003f45070 */
[----:B------:R-:W2:Y:S03]  /*5b10*/  LDCU.64 UR6, c[0x0][0x358] ;  /* 0x00006b00ff0677ac */ /* 0x000ea60008000a00 */
[----:B------:R-:W-:Y:S11]  /*5b20*/  ISETP.NE.AND.EX P2, PT, R175, RZ, PT, P2 ;  /* 0x000000ffaf00720c */ /* 0x000ff60003f45320 */
[----:B------:R-:W-:Y:S02]  /*5b30*/  @!UPT UIADD3 URZ, UPT, UPT, URZ, URZ, URZ ;  /* 0x000000fffffff290 */ /* 0x000fe4000fffe0ff */
[----:B------:R-:W4:Y:S01]  /*5b40*/  @P2 LDC.64 R4, c[0x0][0x8a8] ;  /* 0x00022a00ff042b82 */ /* 0x000f220000000a00 */
[----:B-1----:R-:W-:Y:S04]  /*5b50*/  @P2 IMAD R0, R176, UR36, RZ ;  /* 0x00000024b0002c24 */ /* 0x002fe8000f8e02ff */
[----:B----4-:R-:W-:Y:S05]  /*5b60*/  @P2 IMAD.WIDE R4, R0, 0x4, R4 ;  /* 0x0000000400042825 */ /* 0x010fea00078e0204 */
[----:B--2--5:R2:W5:Y:S02]  /*5b70*/  @P2 LDG.E R89, desc[UR6][R4.64] ;  /* 0x0000000604592981 */ /* 0x024564000c1e1900 */
[----:B--2---:R-:W4:Y:S02]  /*5b80*/  @!P2 LDC R89, c[0x0][0x8a0] ;  /* 0x00022800ff59ab82 */ /* 0x004f240000000800 */
.L_x_92:
[----:B---3-5:R-:W-:Y:S01]  /*5b90*/  @P0 FSETP.NEU.AND P4, PT, R91, RZ, PT ;  /* 0x000000ff5b00020b */ /* 0x028fe20003f8d000 */
[----:B------:R-:W-:Y:S01]  /*5ba0*/  IMAD.U32 R3, RZ, RZ, UR4 ;  /* 0x00000004ff037e24 */ /* 0x000fe2000f8e00ff */
[----:B------:R-:W-:Y:S01]  /*5bb0*/  @P0 LOP3.LUT P2, RZ, R182, 0xff, RZ, 0xc0, !PT ;  /* 0x000000ffb6ff0812 */ /* 0x000fe2000784c0ff */
[----:B------:R-:W-:Y:S01]  /*5bc0*/  BSSY B1, `(.L_x_93) ;  /* 0x0000058000017945 */ /* 0x000fe20003800000 */
[----:B------:R-:W-:Y:S02]  /*5bd0*/  @P0 SEL R6, RZ, 0xffffffff, P4 ;  /* 0xffffffffff060807 */ /* 0x000fe40002000000 */
[----:B------:R-:W-:Y:S02]  /*5be0*/  CS2R R170, SRZ ;  /* 0x0000000000aa7805 */ /* 0x000fe4000001ff00 */
[----:B------:R-:W-:Y:S02]  /*5bf0*/  LEA R151, R88, UR46, 0x3 ;  /* 0x0000002e58977c11 */ /* 0x000fe4000f8e18ff */
[----:B------:R-:W-:Y:S02]  /*5c00*/  CS2R R168, SRZ ;  /* 0x0000000000a87805 */ /* 0x000fe4000001ff00 */
[----:B------:R-:W-:Y:S02]  /*5c10*/  @P1 SEL R6, R3, R6, !P2 ;  /* 0x0000000603061207 */ /* 0x000fe40005000000 */
[----:B------:R-:W-:Y:S02]  /*5c20*/  CS2R R162, SRZ ;  /* 0x0000000000a27805 */ /* 0x000fe4000001ff00 */
[----:B------:R-:W-:Y:S02]  /*5c30*/  LOP3.LUT R3, R196, 0x1, RZ, 0x3c, !PT ;  /* 0x00000001c4037812 */ /* 0x000fe400078e3cff */
[----:B------:R-:W-:Y:S02]  /*5c40*/  CS2R R160, SRZ ;  /* 0x0000000000a07805 */ /* 0x000fe4000001ff00 */
[----:B------:R-:W-:Y:S02]  /*5c50*/  @P0 LOP3.LUT R6, R6, 0x1, RZ, 0xc0, !PT ;  /* 0x0000000106060812 */ /* 0x000fe400078ec0ff */
[----:B------:R-:W-:Y:S02]  /*5c60*/  CS2R R154, SRZ ;  /* 0x00000000009a7805 */ /* 0x000fe4000001ff00 */
[----:B------:R-:W-:Y:S02]  /*5c70*/  SHF.L.U32 R4, R195, 0x1f, RZ ;  /* 0x0000001fc3047819 */ /* 0x000fe400000006ff */
[----:B------:R-:W-:Y:S02]  /*5c80*/  CS2R R152, SRZ ;  /* 0x0000000000987805 */ /* 0x000fe4000001ff00 */
[----:B------:R-:W-:Y:S01]  /*5c90*/  ISETP.NE.U32.OR P6, PT, R6, 0x1, !P0 ;  /* 0x000000010600780c */ /* 0x000fe200047c5470 */
[----:B------:R-:W-:Y:S01]  /*5ca0*/  IMAD.U32 R6, RZ, RZ, UR45 ;  /* 0x0000002dff067e24 */ /* 0x000fe2000f8e00ff */
[----:B------:R-:W-:Y:S02]  /*5cb0*/  PLOP3.LUT P5, PT, PT, PT, PT, 0x8, 0x80 ;  /* 0x000000000080781c */ /* 0x000fe40003fae170 */
[----:B------:R-:W-:Y:S02]  /*5cc0*/  CS2R R146, SRZ ;  /* 0x0000000000927805 */ /* 0x000fe4000001ff00 */
[----:B------:R-:W-:Y:S02]  /*5cd0*/  P2R R199, PR, RZ, 0x40 ;  /* 0x00000040ffc77803 */ /* 0x000fe40000000000 */
[----:B------:R-:W-:Y:S02]  /*5ce0*/  CS2R R144, SRZ ;  /* 0x0000000000907805 */ /* 0x000fe4000001ff00 */
[----:B-1----:R-:W-:Y:S02]  /*5cf0*/  LEA R0, R6, UR46, 0x3 ;  /* 0x0000002e06007c11 */ /* 0x002fe4000f8e18ff */
[----:B------:R-:W-:Y:S02]  /*5d00*/  CS2R R138, SRZ ;  /* 0x00000000008a7805 */ /* 0x000fe4000001ff00 */
[----:B------:R-:W-:Y:S02]  /*5d10*/  CS2R R136, SRZ ;  /* 0x0000000000887805 */ /* 0x000fe4000001ff00 */
[----:B------:R-:W-:Y:S02]  /*5d20*/  CS2R R130, SRZ ;  /* 0x0000000000827805 */ /* 0x000fe4000001ff00 */
[----:B------:R-:W-:Y:S02]  /*5d30*/  CS2R R128, SRZ ;  /* 0x0000000000807805 */ /* 0x000fe4000001ff00 */
[----:B------:R-:W-:Y:S02]  /*5d40*/  CS2R R122, SRZ ;  /* 0x00000000007a7805 */ /* 0x000fe4000001ff00 */
[----:B------:R-:W-:Y:S02]  /*5d50*/  CS2R R120, SRZ ;  /* 0x0000000000787805 */ /* 0x000fe4000001ff00 */
[----:B------:R-:W-:Y:S02]  /*5d60*/  @P6 SHF.L.U32 R5, R3, 0x1f, RZ ;  /* 0x0000001f03056819 */ /* 0x000fe400000006ff */
[----:B------:R-:W-:Y:S02]  /*5d70*/  CS2R R114, SRZ ;  /* 0x0000000000727805 */ /* 0x000fe4000001ff00 */
[----:B------:R-:W-:Y:S02]  /*5d80*/  CS2R R112, SRZ ;  /* 0x0000000000707805 */ /* 0x000fe4000001ff00 */
[----:B------:R-:W-:Y:S01]  /*5d90*/  CS2R R106, SRZ ;  /* 0x00000000006a7805 */ /* 0x000fe2000001ff00 */
[----:B------:R-:W1:Y:S01]  /*5da0*/  @P6 SYNCS.PHASECHK.TRANS64.TRYWAIT P0, [R0+URZ+0x60], R5 ;  /* 0x00006005000065a7 */ /* 0x000e6200080011ff */
[----:B------:R-:W-:Y:S02]  /*5db0*/  CS2R R104, SRZ ;  /* 0x0000000000687805 */ /* 0x000fe4000001ff00 */
[----:B------:R-:W-:Y:S02]  /*5dc0*/  CS2R R98, SRZ ;  /* 0x0000000000627805 */ /* 0x000fe4000001ff00 */
[----:B------:R-:W-:Y:S01]  /*5dd0*/  CS2R R96, SRZ ;  /* 0x0000000000607805 */ /* 0x000fe2000001ff00 */
[----:B------:R2:W3:Y:S01]  /*5de0*/  SYNCS.PHASECHK.TRANS64.TRYWAIT P4, [R151+URZ+0xb0], R4 ;  /* 0x0000b004970075a7 */ /* 0x0004e200080811ff */
[----:B-1----:R-:W-:Y:S01]  /*5df0*/  @P6 PLOP3.LUT P5, PT, P0, PT, PT, 0x8, 0x80 ;  /* 0x000000000080681c */ /* 0x002fe200007ae170 */
[----:B------:R-:W-:Y:S01]  /*5e00*/  @!UPT UIADD3 URZ, UPT, UPT, URZ, URZ, URZ ;  /* 0x000000fffffff290 */ /* 0x000fe2000fffe0ff */
[----:B--2---:R-:W-:Y:S11]  /*5e10*/  @!P6 BRA `(.L_x_94) ;  /* 0x0000000000c8e947 */ /* 0x004ff60003800000 */
[----:B------:R-:W-:Y:S01]  /*5e20*/  ISETP.NE.U32.AND P0, PT, RZ, UR60, PT ;  /* 0x0000003cff007c0c */ /* 0x000fe2000bf05070 */
[----:B------:R-:W-:Y:S01]  /*5e30*/  BSSY B0, `(.L_x_95) ;  /* 0x000000d000007945 */ /* 0x000fe20003800000 */
[----:B------:R-:W-:Y:S02]  /*5e40*/  FSETP.NEU.AND P2, PT, R91, RZ, PT ;  /* 0x000000ff5b00720b */ /* 0x000fe40003f4d000 */
[----:B------:R-:W-:Y:S02]  /*5e50*/  ISETP.NE.AND.EX P0, PT, RZ, UR61, PT, P0 ;  /* 0x0000003dff007c0c */ /* 0x000fe4000bf05300 */
[----:B------:R-:W-:Y:S02]  /*5e60*/  LOP3.LUT P1, RZ, R182, 0xff, RZ, 0xc0, !PT ;  /* 0x000000ffb6ff7812 */ /* 0x000fe4000782c0ff */
[----:B------:R-:W-:Y:S02]  /*5e70*/  SEL R5, RZ, 0xffffffff, P2 ;  /* 0xffffffffff057807 */ /* 0x000fe40001000000 */
[----:B------:R-:W-:Y:S04]  /*5e80*/  SEL R6, RZ, 0xffffffff, P0 ;  /* 0xffffffffff067807 */ /* 0x000fe80000000000 */
[----:B------:R-:W-:Y:S01]  /*5e90*/  @P3 SEL R5, R6, R5, !P1 ;  /* 0x0000000506053207 */ /* 0x000fe20004800000 */
[----:B------:R-:W-:Y:S03]  /*5ea0*/  IMAD.U32 R6, RZ, RZ, UR45 ;  /* 0x0000002dff067e24 */ /* 0x000fe6000f8e00ff */
[----:B------:R-:W-:Y:S01]  /*5eb0*/  LOP3.LUT R5, R5, 0x1, RZ, 0xc0, !PT ;  /* 0x0000000105057812 */ /* 0x000fe200078ec0ff */
[----:B------:R-:W-:Y:S06]  /*5ec0*/  @!P5 BRA `(.L_x_96) ;  /* 0x00000000000cd947 */ /* 0x000fec0003800000 */
[----:B------:R-:W-:Y:S04]  /*5ed0*/  SHF.L.U32 R3, R3, 0x1f, RZ ;  /* 0x0000001f03037819 */ /* 0x000fe800000006ff */
[----:B------:R-:W1:Y:S02]  /*5ee0*/  SYNCS.PHASECHK.TRANS64.TRYWAIT P0, [R0+URZ+0x60], R3 ;  /* 0x00006003000075a7 */ /* 0x000e6400080011ff */
[----:B-1----:R-:W-:Y:S05]  /*5ef0*/  @!P0 BRA `(.L_x_97) ;  /* 0x0000002800fc8947 */ /* 0x002fea0003800000 */
.L_x_96:
[----:B------:R-:W-:Y:S05]  /*5f00*/  BSYNC B0 ;  /* 0x0000000000007941 */ /* 0x000fea0003800000 */
.L_x_95:
[----:B------:R-:W-:Y:S02]  /*5f10*/  ISETP.NE.U32.AND P0, PT, R5, 0x1, PT ;  /* 0x000000010500780c */ /* 0x000fe40003f05070 */
[----:B------:R-:W-:Y:S02]  /*5f20*/  CS2R R98, SRZ ;  /* 0x0000000000627805 */ /* 0x000fe4000001ff00 */
        /* <DEDUP_REMOVED lines=10> */
[----:B------:R-:W-:Y:S01]  /*5fd0*/  CS2R R104, SRZ ;  /* 0x0000000000687805 */ /* 0x000fe2000001ff00 */
[----:B-1----:R-:W-:Y:S01]  /*5fe0*/  @P0 IMAD R0, R6, 0x2800, R173 ;  /* 0x0000280006000824 */ /* 0x002fe200078e02ad */
[----:B------:R-:W-:Y:S02]  /*5ff0*/  CS2R R122, SRZ ;  /* 0x00000000007a7805 */ /* 0x000fe4000001ff00 */
[----:B------:R-:W-:Y:S02]  /*6000*/  CS2R R120, SRZ ;  /* 0x0000000000787805 */ /* 0x000fe4000001ff00 */
[----:B------:R-:W-:Y:S02]  /*6010*/  CS2R R138, SRZ ;  /* 0x00000000008a7805 */ /* 0x000fe4000001ff00 */
[----:B------:R-:W-:Y:S02]  /*6020*/  CS2R R136, SRZ ;  /* 0x0000000000887805 */ /* 0x000fe4000001ff00 */
[----:B------:R-:W-:Y:S02]  /*6030*/  @P0 LEA R6, R0, UR46, 0x1 ;  /* 0x0000002e00060c11 */ /* 0x000fe4000f8e08ff */
[----:B------:R-:W-:Y:S02]  /*6040*/  CS2R R154, SRZ ;  /* 0x00000000009a7805 */ /* 0x000fe4000001ff00 */
[----:B------:R-:W-:Y:S01]  /*6050*/  CS2R R152, SRZ ;  /* 0x0000000000987805 */ /* 0x000fe2000001ff00 */
[----:B------:R-:W-:Y:S01]  /*6060*/  IMAD.MOV.U32 R170, RZ, RZ, RZ ;  /* 0x000000ffffaa7224 */ /* 0x000fe200078e00ff */
[----:B------:R-:W-:Y:S01]  /*6070*/  CS2R R168, SRZ ;  /* 0x0000000000a87805 */ /* 0x000fe2000001ff00 */
[----:B------:R-:W-:Y:S01]  /*6080*/  @P0 IMAD R0, R197, 0x2, R6 ;  /* 0x00000002c5000824 */ /* 0x000fe200078e0206 */
[----:B------:R-:W-:Y:S05]  /*6090*/  @P0 WARPSYNC.ALL ;  /* 0x0000000000000948 */ /* 0x000fea0003800000 */
[----:B------:R1:W2:Y:S04]  /*60a0*/  @P0 LDSM.16.M88.4 R96, [R6+0x200] ;  /* 0x000200000660083b */ /* 0x0002a80000000200 */
[----:B------:R1:W1:Y:S04]  /*60b0*/  @P0 LDSM.16.M88.4 R112, [R6+0x1200] ;  /* 0x001200000670083b */ /* 0x0002680000000200 */
[----:B------:R1:W1:Y:S04]  /*60c0*/  @P0 LDSM.16.M88.4 R128, [R6+0x2200] ;  /* 0x002200000680083b */ /* 0x0002680000000200 */
[----:B------:R1:W1:Y:S04]  /*60d0*/  @P0 LDSM.16.M88.4 R144, [R6+0x3200] ;  /* 0x003200000690083b */ /* 0x0002680000000200 */
[----:B------:R1:W1:Y:S04]  /*60e0*/  @P0 LDSM.16.M88.4 R160, [R6+0x4200] ;  /* 0x0042000006a0083b */ /* 0x0002680000000200 */
[----:B------:R1:W1:Y:S04]  /*60f0*/  @P0 LDSM.16.M88.4 R104, [R0+0x200] ;  /* 0x000200000068083b */ /* 0x0002680000000200 */
[----:B------:R1:W1:Y:S04]  /*6100*/  @P0 LDSM.16.M88.4 R120, [R0+0x1200] ;  /* 0x001200000078083b */ /* 0x0002680000000200 */
[----:B------:R1:W1:Y:S04]  /*6110*/  @P0 LDSM.16.M88.4 R136, [R0+0x2200] ;  /* 0x002200000088083b */ /* 0x0002680000000200 */
[----:B------:R1:W1:Y:S04]  /*6120*/  @P0 LDSM.16.M88.4 R152, [R0+0x3200] ;  /* 0x003200000098083b */ /* 0x0002680000000200 */
[----:B------:R1:W1:Y:S02]  /*6130*/  @P0 LDSM.16.M88.4 R168, [R0+0x4200] ;  /* 0x0042000000a8083b */ /* 0x0002640000000200 */
.L_x_94:
[----:B------:R-:W-:Y:S05]  /*6140*/  BSYNC B1 ;  /* 0x0000000000017941 */ /* 0x000fea0003800000 */
.L_x_93:
[----:B-1----:R-:W-:Y:S04]  /*6150*/  LEA.HI R0, R88, R88, RZ, 0x1 ;  /* 0x0000005858007211 */ /* 0x002fe800078f08ff */
[----:B------:R-:W-:Y:S02]  /*6160*/  SHF.R.U32.HI R7, RZ, 0x1, R0 ;  /* 0x00000001ff077819 */ /* 0x000fe40000011600 */
[----:B------:R-:W-:Y:S03]  /*6170*/  LOP3.LUT R5, R0, 0xffe, RZ, 0xc0, !PT ;  /* 0x00000ffe00057812 */ /* 0x000fe600078ec0ff */
[----:B------:R-:W-:Y:S02]  /*6180*/  IMAD R3, R7, 0xa0, R2 ;  /* 0x000000a007037824 */ /* 0x000fe400078e0202 */
[----:B------:R-:W-:Y:S04]  /*6190*/  IMAD.IADD R0, R88, 0x1, -R5 ;  /* 0x0000000158007824 */ /* 0x000fe800078e0a05 */
[----:B------:R-:W-:Y:S05]  /*61a0*/  IMAD R90, R0, 0x100000, R3 ;  /* 0x00100000005a7824 */ /* 0x000fea00078e0203 */
[----:B------:R-:W-:Y:S04]  /*61b0*/  SHF.R.U32.HI R6, RZ, 0x15, R90 ;  /* 0x00000015ff067819 */ /* 0x000fe8000001165a */
[----:B------:R-:W-:Y:S01]  /*61c0*/  LOP3.LUT P0, RZ, R6, 0x3, R183, 0x48, !PT ;  /* 0x0000000306ff7812 */ /* 0x000fe200078048b7 */
[----:B------:R-:W-:Y:S01]  /*61d0*/  @!UPT UIADD3 URZ, UPT, UPT, URZ, URZ, URZ ;  /* 0x000000fffffff290 */ /* 0x000fe2000fffe0ff */
[----:B---3--:R-:W-:Y:S11]  /*61e0*/  @P4 BRA `(.L_x_98) ;  /* 0x0000000000084947 */ /* 0x008ff60003800000 */
[----:B------:R-:W1:Y:S02]  /*61f0*/  SYNCS.PHASECHK.TRANS64.TRYWAIT P1, [R151+URZ+0xb0], R4 ;  /* 0x0000b004970075a7 */ /* 0x000e6400080211ff */
[----:B-1----:R-:W-:Y:S05]  /*6200*/  @!P1 BRA `(.L_x_99) ;  /* 0x00000028004c9947 */ /* 0x002fea0003800000 */
.L_x_98:
[----:B------:R-:W-:Y:S05]  /*6210*/  @!P0 BRA `(.L_x_100) ;  /* 0x0000000000408947 */ /* 0x000fea0003800000 */
[----:B------:R-:W3:Y:S01]  /*6220*/  LDCU.64 UR8, c[0x4][0x70] ;  /* 0x01000e00ff0877ac */ /* 0x000ee20008000a00 */
[----:B------:R-:W-:Y:S01]  /*6230*/  MOV R15, 0x0 ;  /* 0x00000000000f7802 */ /* 0x000fe20000000f00 */
[----:B------:R-:W-:Y:S02]  /*6240*/  HFMA2 R12, -RZ, RZ, 0, 5.9604644775390625e-08 ;  /* 0x00000001ff0c7431 */ /* 0x000fe400000001ff */
[----:B------:R-:W-:Y:S02]  /*6250*/  IMAD.MOV.U32 R8, RZ, RZ, 0x192 ;  /* 0x00000192ff087424 */ /* 0x000fe400078e00ff */
[----:B------:R-:W-:Y:S01]  /*6260*/  IMAD.MOV.U32 R13, RZ, RZ, RZ ;  /* 0x000000ffff0d7224 */ /* 0x000fe200078e00ff */
[----:B------:R-:W5:Y:S01]  /*6270*/  LDCU.64 UR6, c[0x4][0x78] ;  /* 0x01000f00ff0677ac */ /* 0x000f620008000a00 */
[----:B------:R-:W2:Y:S01]  /*6280*/  LDC.64 R14, c[0x4][R15] ;  /* 0x010000000f0e7b82 */ /* 0x000ea20000000a00 */
[----:B------:R-:W4:Y:S01]  /*6290*/  LDCU.64 UR4, c[0x4][0x10] ;  /* 0x01000200ff0477ac */ /* 0x000f220008000a00 */
[----:B---3--:R-:W-:Y:S01]  /*62a0*/  MOV R5, UR9 ;  /* 0x0000000900057c02 */ /* 0x008fe20008000f00 */
[----:B-1----:R-:W-:Y:S01]  /*62b0*/  IMAD.U32 R4, RZ, RZ, UR8 ;  /* 0x00000008ff047e24 */ /* 0x002fe2000f8e00ff */
[----:B-----5:R-:W-:Y:S01]  /*62c0*/  MOV R7, UR7 ;  /* 0x0000000700077c02 */ /* 0x020fe20008000f00 */
[----:B------:R-:W-:Y:S01]  /*62d0*/  IMAD.U32 R6, RZ, RZ, UR6 ;  /* 0x00000006ff067e24 */ /* 0x000fe2000f8e00ff */
[----:B----4-:R-:W-:Y:S01]  /*62e0*/  MOV R11, UR5 ;  /* 0x00000005000b7c02 */ /* 0x010fe20008000f00 */
[----:B------:R-:W-:Y:S02]  /*62f0*/  IMAD.U32 R10, RZ, RZ, UR4 ;  /* 0x00000004ff0a7e24 */ /* 0x000fe4000f8e00ff */
[----:B------:R-:W-:Y:S07]  /*6300*/  LEPC R20, `(.L_x_100) ;  /* 0x000000001014794e */ /* 0x000fee0000000000 */
[----:B--2---:R-:W-:Y:S05]  /*6310*/  CALL.ABS.NOINC R14 ;  /* 0x000000000e007343 */ /* 0x004fea0003c00000 */
.L_x_100:
[----:B------:R-:W-:Y:S05]  /*6320*/  WARPSYNC.ALL ;  /* 0x0000000000007948 */ /* 0x000fea0003800000 */
[C---:B------:R-:W-:Y:S01]  /*6330*/  R2UR UR4, R90.reuse ;  /* 0x000000005a0472ca */ /* 0x040fe200000e0000 */
[----:B------:R-:W-:Y:S05]  /*6340*/  VIADD R0, R90, 0x20 ;  /* 0x000000205a007836 */ /* 0x000fea0000000000 */
[----:B------:R-:W-:Y:S04]  /*6350*/  SHF.R.U32.HI R0, RZ, 0x15, R0 ;  /* 0x00000015ff007819 */ /* 0x000fe80000011600 */
[----:B------:R-:W-:Y:S03]  /*6360*/  LOP3.LUT P0, RZ, R0, 0x3, R183, 0x48, !PT ;  /* 0x0000000300ff7812 */ /* 0x000fe600078048b7 */
[----:B------:R-:W3:Y:S10]  /*6370*/  LDTM.16dp256bit.x4 R72, tmem[UR4] ;  /* 0x00000004004879ee */ /* 0x000ef40008120000 */
[----:B---3--:R-:W-:Y:S05]  /*6380*/  @!P0 BRA `(.L_x_101) ;  /* 0x0000000000408947 */ /* 0x008fea0003800000 */
        /* <DEDUP_REMOVED lines=16> */
.L_x_101:
[----:B------:R-:W-:Y:S05]  /*6490*/  WARPSYNC.ALL ;  /* 0x0000000000007948 */ /* 0x000fea0003800000 */
[C---:B------:R-:W-:Y:S01]  /*64a0*/  R2UR UR4, R90.reuse ;  /* 0x000000005a0472ca */ /* 0x040fe200000e0000 */
[----:B------:R-:W-:Y:S05]  /*64b0*/  VIADD R0, R90, 0x40 ;  /* 0x000000405a007836 */ /* 0x000fea0000000000 */
[----:B------:R-:W-:Y:S04]  /*64c0*/  SHF.R.U32.HI R0, RZ, 0x15, R0 ;  /* 0x00000015ff007819 */ /* 0x000fe80000011600 */
[----:B------:R-:W-:Y:S03]  /*64d0*/  LOP3.LUT P0, RZ, R0, 0x3, R183, 0x48, !PT ;  /* 0x0000000300ff7812 */ /* 0x000fe600078048b7 */
[----:B------:R-:W3:Y:S10]  /*64e0*/  LDTM.16dp256bit.x4 R56, tmem[UR4+0x20] ;  /* 0x00002004003879ee */ /* 0x000ef40008120000 */
        /* <DEDUP_REMOVED lines=17> */
.L_x_102:
        /* <DEDUP_REMOVED lines=23> */
.L_x_103:
        /* <DEDUP_REMOVED lines=23> */
.L_x_104:
[----:B------:R-:W-:Y:S01]  /*68e0*/  ISETP.NE.AND P0, PT, R198, RZ, PT ;  /* 0x000000ffc600720c */ /* 0x000fe20003f05270 */
[----:B------:R-:W-:Y:S05]  /*68f0*/  WARPSYNC.ALL ;  /* 0x0000000000007948 */ /* 0x000fea0003800000 */
[--C-:B--2---:R-:W-:Y:S01]  /*6900*/  HADD2.F32 R92, -RZ, R96.reuse.H0_H0 ;  /* 0x20000060ff5c7230 */ /* 0x104fe20000004100 */
[----:B------:R-:W-:Y:S01]  /*6910*/  R2UR UR4, R90 ;  /* 0x000000005a0472ca */ /* 0x000fe200000e0000 */
[----:B------:R-:W-:Y:S01]  /*6920*/  HADD2.F32 R94, -RZ, R96.H1_H1 ;  /* 0x30000060ff5e7230 */ /* 0x000fe20000004100 */
[----:B------:R-:W-:Y:S01]  /*6930*/  R2UR UR5, R151 ;  /* 0x00000000970572ca */ /* 0x000fe200000e0000 */
[--C-:B------:R-:W-:Y:S02]  /*6940*/  HADD2.F32 R93, -RZ, R97.reuse.H0_H0 ;  /* 0x20000061ff5d7230 */ /* 0x100fe40000004100 */
[C---:B----4-:R-:W-:Y:S01]  /*6950*/  FMUL R0, R89.reuse, R72 ;  /* 0x0000004859007220 */ /* 0x050fe20000400000 */
[----:B------:R-:W-:Y:S02]  /*6960*/  HADD2.F32 R96, -RZ, R97.H1_H1 ;  /* 0x30000061ff607230 */ /* 0x000fe40000004100 */
[----:B------:R-:W-:Y:S01]  /*6970*/  FMUL R3, R89, R73 ;  /* 0x0000004959037220 */ /* 0x000fe20000400000 */
[--C-:B------:R-:W-:Y:S02]  /*6980*/  HADD2.F32 R97, -RZ, R99.reuse.H0_H0 ;  /* 0x20000063ff617230 */ /* 0x100fe40000004100 */
[C---:B------:R-:W-:Y:S01]  /*6990*/  FFMA R0, R91.reuse, R92, R0 ;  /* 0x0000005c5b007223 */ /* 0x040fe20000000000 */
[----:B------:R-:W-:Y:S02]  /*69a0*/  HADD2.F32 R100, -RZ, R99.H1_H1 ;  /* 0x30000063ff647230 */ /* 0x000fe40000004100 */
[----:B------:R-:W-:Y:S01]  /*69b0*/  FFMA R3, R91, R94, R3 ;  /* 0x0000005e5b037223 */ /* 0x000fe20000000003 */
[--C-:B------:R-:W-:Y:S02]  /*69c0*/  HADD2.F32 R99, -RZ, R104.reuse.H0_H0 ;  /* 0x20000068ff637230 */ /* 0x100fe40000004100 */
[----:B------:R-:W-:Y:S01]  /*69d0*/  FMUL R20, R89, R74 ;  /* 0x0000004a59147220 */ /* 0x000fe20000400000 */
[----:B------:R-:W-:Y:S01]  /*69e0*/  HADD2.F32 R102, -RZ, R104.H1_H1 ;  /* 0x30000068ff667230 */ /* 0x000fe20000004100 */
[----:B-1----:R-:W1:Y:S01]  /*69f0*/  LDTM.16dp256bit.x4 R4, tmem[UR4+0x80] ;  /* 0x00008004000479ee */ /* 0x002e620008120000 */
[--C-:B------:R-:W-:Y:S01]  /*6a00*/  HADD2.F32 R101, -RZ, R105.reuse.H0_H0 ;  /* 0x20000069ff657230 */ /* 0x100fe20000004100 */
[----:B------:R-:W-:Y:S01]  /*6a10*/  NOP ;  /* 0x0000000000007918 */ /* 0x000fe20000000000 */
[----:B------:R-:W-:Y:S01]  /*6a20*/  HADD2.F32 R104, -RZ, R105.H1_H1 ;  /* 0x30000069ff687230 */ /* 0x000fe20000004100 */
[----:B------:R-:W-:Y:S01]  /*6a30*/  F2FP.F16.F32.PACK_AB R184, R3, R0 ;  /* 0x0000000003b8723e */ /* 0x000fe200000000ff */
[--C-:B------:R-:W-:Y:S02]  /*6a40*/  HADD2.F32 R105, -RZ, R107.reuse.H0_H0 ;  /* 0x2000006bff697230 */ /* 0x100fe40000004100 */
[----:B------:R-:W-:Y:S01]  /*6a50*/  FFMA R20, R91, R93, R20 ;  /* 0x0000005d5b147223 */ /* 0x000fe20000000014 */
[----:B------:R-:W-:Y:S01]  /*6a60*/  HADD2.F32 R108, -RZ, R107.H1_H1 ;  /* 0x3000006bff6c7230 */ /* 0x000fe20000004100 */
[----:B------:R-:W-:Y:S01]  /*6a70*/  UIADD3 UR4, UPT, UPT, UR5, 0xd0, URZ ;  /* 0x000000d005047890 */ /* 0x000fe2000fffe0ff */
[--C-:B------:R-:W-:Y:S02]  /*6a80*/  HADD2.F32 R107, -RZ, R112.reuse.H0_H0 ;  /* 0x20000070ff6b7230 */ /* 0x100fe40000004100 */
[----:B------:R-:W-:Y:S01]  /*6a90*/  FMUL R21, R89, R75 ;  /* 0x0000004b59157220 */ /* 0x000fe20000400000 */
[----:B------:R-:W-:Y:S01]  /*6aa0*/  HADD2.F32 R110, -RZ, R112.H1_H1 ;  /* 0x30000070ff6e7230 */ /* 0x000fe20000004100 */
[----:B------:R-:W-:Y:S01]  /*6ab0*/  UPRMT UR4, UR44, 0x654, UR4 ;  /* 0x000006542c047896 */ /* 0x000fe20008000004 */
[--C-:B------:R-:W-:Y:S02]  /*6ac0*/  HADD2.F32 R109, -RZ, R113.reuse.H0_H0 ;  /* 0x20000071ff6d7230 */ /* 0x100fe40000004100 */
[----:B------:R-:W-:Y:S01]  /*6ad0*/  FFMA R21, R91, R96, R21 ;  /* 0x000000605b157223 */ /* 0x000fe20000000015 */
[----:B------:R-:W-:Y:S02]  /*6ae0*/  HADD2.F32 R112, -RZ, R113.H1_H1 ;  /* 0x30000071ff707230 */ /* 0x000fe40000004100 */
[C---:B------:R-:W-:Y:S01]  /*6af0*/  FMUL R22, R89.reuse, R76 ;  /* 0x0000004c59167220 */ /* 0x040fe20000400000 */
[--C-:B------:R-:W-:Y:S02]  /*6b00*/  HADD2.F32 R113, -RZ, R115.reuse.H0_H0 ;  /* 0x20000073ff717230 */ /* 0x100fe40000004100 */
[----:B------:R-:W-:Y:S01]  /*6b10*/  FMUL R23, R89, R77 ;  /* 0x0000004d59177220 */ /* 0x000fe20000400000 */
[----:B------:R-:W-:Y:S01]  /*6b20*/  HADD2.F32 R116, -RZ, R115.H1_H1 ;  /* 0x30000073ff747230 */ /* 0x000fe20000004100 */
[----:B------:R-:W-:Y:S01]  /*6b30*/  F2FP.F16.F32.PACK_AB R185, R21, R20 ;  /* 0x0000001415b9723e */ /* 0x000fe200000000ff */
[----:B------:R-:W-:Y:S01]  /*6b40*/  HADD2.F32 R95, -RZ, R98.H0_H0 ;  /* 0x20000062ff5f7230 */ /* 0x000fe20000004100 */
[----:B-1----:R-:W-:Y:S01]  /*6b50*/  SYNCS.ARRIVE.TRANS64.RED.A1T0 RZ, [UR4], RZ ;  /* 0x000000ffffff79a7 */ /* 0x002fe20008100404 */
[--C-:B------:R-:W-:Y:S02]  /*6b60*/  HADD2.F32 R115, -RZ, R120.reuse.H0_H0 ;  /* 0x20000078ff737230 */ /* 0x100fe40000004100 */
[----:B------:R-:W-:Y:S01]  /*6b70*/  FMUL R72, R89, R78 ;  /* 0x0000004e59487220 */ /* 0x000fe20000400000 */
[----:B------:R-:W-:Y:S02]  /*6b80*/  HADD2.F32 R118, -RZ, R120.H1_H1 ;  /* 0x30000078ff767230 */ /* 0x000fe40000004100 */
[----:B------:R-:W-:Y:S01]  /*6b90*/  FFMA R22, R91, R95, R22 ;  /* 0x0000005f5b167223 */ /* 0x000fe20000000016 */
[----:B------:R-:W-:Y:S02]  /*6ba0*/  HADD2.F32 R98, -RZ, R98.H1_H1 ;  /* 0x30000062ff627230 */ /* 0x000fe40000004100 */
[C---:B------:R-:W-:Y:S01]  /*6bb0*/  FMUL R73, R89.reuse, R79 ;  /* 0x0000004f59497220 */ /* 0x040fe20000400000 */
[--C-:B------:R-:W-:Y:S02]  /*6bc0*/  HADD2.F32 R117, -RZ, R121.reuse.H0_H0 ;  /* 0x20000079ff757230 */ /* 0x100fe40000004100 */
[----:B------:R-:W-:Y:S01]  /*6bd0*/  FMUL R74, R89, R80 ;  /* 0x00000050594a7220 */ /* 0x000fe20000400000 */
[----:B------:R-:W-:Y:S02]  /*6be0*/  HADD2.F32 R120, -RZ, R121.H1_H1 ;  /* 0x30000079ff787230 */ /* 0x000fe40000004100 */
[C---:B------:R-:W-:Y:S01]  /*6bf0*/  FFMA R23, R91.reuse, R98, R23 ;  /* 0x000000625b177223 */ /* 0x040fe20000000017 */
[--C-:B------:R-:W-:Y:S02]  /*6c00*/  HADD2.F32 R121, -RZ, R123.reuse.H0_H0 ;  /* 0x2000007bff797230 */ /* 0x100fe40000004100 */
[C---:B------:R-:W-:Y:S01]  /*6c10*/  FFMA R72, R91.reuse, R97, R72 ;  /* 0x000000615b487223 */ /* 0x040fe20000000048 */
[----:B------:R-:W-:Y:S02]  /*6c20*/  HADD2.F32 R124, -RZ, R123.H1_H1 ;  /* 0x3000007bff7c7230 */ /* 0x000fe40000004100 */
[----:B------:R-:W-:Y:S01]  /*6c30*/  FFMA R73, R91, R100, R73 ;  /* 0x000000645b497223 */ /* 0x000fe20000000049 */
[--C-:B------:R-:W-:Y:S01]  /*6c40*/  HADD2.F32 R123, -RZ, R128.reuse.H0_H0 ;  /* 0x20000080ff7b7230 */ /* 0x100fe20000004100 */
[----:B------:R-:W-:Y:S01]  /*6c50*/  F2FP.F16.F32.PACK_AB R186, R23, R22 ;  /* 0x0000001617ba723e */ /* 0x000fe200000000ff */
[----:B------:R-:W-:Y:S02]  /*6c60*/  HADD2.F32 R126, -RZ, R128.H1_H1 ;  /* 0x30000080ff7e7230 */ /* 0x000fe40000004100 */
[----:B------:R-:W-:Y:S01]  /*6c70*/  FFMA R74, R91, R99, R74 ;  /* 0x000000635b4a7223 */ /* 0x000fe2000000004a */
[--C-:B------:R-:W-:Y:S01]  /*6c80*/  HADD2.F32 R125, -RZ, R129.reuse.H0_H0 ;  /* 0x20000081ff7d7230 */ /* 0x100fe20000004100 */
[----:B------:R-:W-:Y:S01]  /*6c90*/  F2FP.F16.F32.PACK_AB R187, R73, R72 ;  /* 0x0000004849bb723e */ /* 0x000fe200000000ff */
[----:B------:R-:W-:Y:S02]  /*6ca0*/  HADD2.F32 R128, -RZ, R129.H1_H1 ;  /* 0x30000081ff807230 */ /* 0x000fe40000004100 */
[C---:B------:R-:W-:Y:S01]  /*6cb0*/  FMUL R75, R89.reuse, R81 ;  /* 0x00000051594b7220 */ /* 0x040fe20000400000 */
[--C-:B------:R-:W-:Y:S02]  /*6cc0*/  HADD2.F32 R129, -RZ, R131.reuse.H0_H0 ;  /* 0x20000083ff817230 */ /* 0x100fe40000004100 */
[----:B------:R-:W-:Y:S01]  /*6cd0*/  FMUL R76, R89, R82 ;  /* 0x00000052594c7220 */ /* 0x000fe20000400000 */
[----:B------:R-:W-:Y:S01]  /*6ce0*/  HADD2.F32 R132, -RZ, R131.H1_H1 ;  /* 0x30000083ff847230 */ /* 0x000fe20000004100 */
[----:B------:R-:W-:Y:S01]  /*6cf0*/  MOV R188, UR45 ;  /* 0x0000002d00bc7c02 */ /* 0x000fe20008000f00 */
[--C-:B------:R-:W-:Y:S02]  /*6d00*/  HADD2.F32 R131, -RZ, R136.reuse.H0_H0 ;  /* 0x20000088ff837230 */ /* 0x100fe40000004100 */
[C---:B------:R-:W-:Y:S01]  /*6d10*/  FFMA R75, R91.reuse, R102, R75 ;  /* 0x000000665b4b7223 */ /* 0x040fe2000000004b */
[----:B------:R-:W-:Y:S02]  /*6d20*/  HADD2.F32 R134, -RZ, R136.H1_H1 ;  /* 0x30000088ff867230 */ /* 0x000fe40000004100 */
[----:B------:R-:W-:Y:S01]  /*6d30*/  FFMA R76, R91, R101, R76 ;  /* 0x000000655b4c7223 */ /* 0x000fe2000000004c */
[--C-:B------:R-:W-:Y:S02]  /*6d40*/  HADD2.F32 R133, -RZ, R137.reuse.H0_H0 ;  /* 0x20000089ff857230 */ /* 0x100fe40000004100 */
[C---:B------:R-:W-:Y:S01]  /*6d50*/  FMUL R77, R89.reuse, R83 ;  /* 0x00000053594d7220 */ /* 0x040fe20000400000 */
[----:B------:R-:W-:Y:S02]  /*6d60*/  HADD2.F32 R136, -RZ, R137.H1_H1 ;  /* 0x30000089ff887230 */ /* 0x000fe40000004100 */
[----:B------:R-:W-:Y:S01]  /*6d70*/  FMUL R78, R89, R84 ;  /* 0x00000054594e7220 */ /* 0x000fe20000400000 */
[--C-:B------:R-:W-:Y:S02]  /*6d80*/  HADD2.F32 R103, -RZ, R106.reuse.H0_H0 ;  /* 0x2000006aff677230 */ /* 0x100fe40000004100 */
[----:B------:R-:W-:Y:S01]  /*6d90*/  FFMA R77, R91, R104, R77 ;  /* 0x000000685b4d7223 */ /* 0x000fe2000000004d */
[--C-:B------:R-:W-:Y:S02]  /*6da0*/  HADD2.F32 R137, -RZ, R139.reuse.H0_H0 ;  /* 0x2000008bff897230 */ /* 0x100fe40000004100 */
[----:B------:R-:W-:Y:S01]  /*6db0*/  FMUL R79, R89, R85 ;  /* 0x00000055594f7220 */ /* 0x000fe20000400000 */
[----:B------:R-:W-:Y:S02]  /*6dc0*/  HADD2.F32 R140, -RZ, R139.H1_H1 ;  /* 0x3000008bff8c7230 */ /* 0x000fe40000004100 */
[----:B------:R-:W-:Y:S01]  /*6dd0*/  FFMA R78, R91, R103, R78 ;  /* 0x000000675b4e7223 */ /* 0x000fe2000000004e */
[----:B------:R-:W-:Y:S01]  /*6de0*/  HADD2.F32 R106, -RZ, R106.H1_H1 ;  /* 0x3000006aff6a7230 */ /* 0x000fe20000004100 */
[----:B------:R-:W-:Y:S01]  /*6df0*/  F2FP.F16.F32.PACK_AB R189, R77, R76 ;  /* 0x0000004c4dbd723e */ /* 0x000fe200000000ff */
[--C-:B------:R-:W-:Y:S02]  /*6e00*/  HADD2.F32 R139, -RZ, R144.reuse.H0_H0 ;  /* 0x20000090ff8b7230 */ /* 0x100fe40000004100 */
[----:B------:R-:W-:Y:S01]  /*6e10*/  FMUL R80, R89, R86 ;  /* 0x0000005659507220 */ /* 0x000fe20000400000 */
[----:B------:R-:W-:Y:S02]  /*6e20*/  HADD2.F32 R142, -RZ, R144.H1_H1 ;  /* 0x30000090ff8e7230 */ /* 0x000fe40000004100 */
[C---:B------:R-:W-:Y:S01]  /*6e30*/  FFMA R79, R91.reuse, R106, R79 ;  /* 0x0000006a5b4f7223 */ /* 0x040fe2000000004f */
[--C-:B------:R-:W-:Y:S02]  /*6e40*/  HADD2.F32 R141, -RZ, R145.reuse.H0_H0 ;  /* 0x20000091ff8d7230 */ /* 0x100fe40000004100 */
[----:B------:R-:W-:Y:S01]  /*6e50*/  FFMA R80, R91, R105, R80 ;  /* 0x000000695b507223 */ /* 0x000fe20000000050 */
[----:B------:R-:W-:Y:S02]  /*6e60*/  HADD2.F32 R144, -RZ, R145.H1_H1 ;  /* 0x30000091ff907230 */ /* 0x000fe40000004100 */
[----:B------:R-:W-:Y:S01]  /*6e70*/  FMUL R81, R89, R87 ;  /* 0x0000005759517220 */ /* 0x000fe20000400000 */
[--C-:B------:R-:W-:Y:S01]  /*6e80*/  HADD2.F32 R145, -RZ, R147.reuse.H0_H0 ;  /* 0x20000093ff917230 */ /* 0x100fe20000004100 */
[----:B------:R-:W-:Y:S01]  /*6e90*/  F2FP.F16.F32.PACK_AB R190, R79, R78 ;  /* 0x0000004e4fbe723e */ /* 0x000fe200000000ff */
[----:B------:R-:W-:Y:S02]  /*6ea0*/  HADD2.F32 R148, -RZ, R147.H1_H1 ;  /* 0x30000093ff947230 */ /* 0x000fe40000004100 */
[----:B------:R-:W-:Y:S01]  /*6eb0*/  FFMA R81, R91, R108, R81 ;  /* 0x0000006c5b517223 */ /* 0x000fe20000000051 */
[----:B------:R-:W-:Y:S02]  /*6ec0*/  IMAD R188, R188, 0x2800, R173 ;  /* 0x00002800bcbc7824 */ /* 0x000fe400078e02ad */
[C---:B------:R-:W-:Y:S01]  /*6ed0*/  FMUL R56, R89.reuse, R56 ;  /* 0x0000003859387220 */ /* 0x040fe20000400000 */
[--C-:B------:R-:W-:Y:S02]  /*6ee0*/  HADD2.F32 R147, -RZ, R152.reuse.H0_H0 ;  /* 0x20000098ff937230 */ /* 0x100fe40000004100 */
[----:B------:R-:W-:Y:S01]  /*6ef0*/  FMUL R57, R89, R57 ;  /* 0x0000003959397220 */ /* 0x000fe20000400000 */
[----:B------:R-:W-:Y:S01]  /*6f00*/  HADD2.F32 R150, -RZ, R152.H1_H1 ;  /* 0x30000098ff967230 */ /* 0x000fe20000004100 */
[----:B------:R-:W-:Y:S01]  /*6f10*/  LEA R200, R188, UR46, 0x1 ;  /* 0x0000002ebcc87c11 */ /* 0x000fe2000f8e08ff */
[--C-:B------:R-:W-:Y:S01]  /*6f20*/  HADD2.F32 R149, -RZ, R153.reuse.H0_H0 ;  /* 0x20000099ff957230 */ /* 0x100fe20000004100 */
[----:B------:R-:W-:Y:S01]  /*6f30*/  F2FP.F16.F32.PACK_AB R188, R75, R74 ;  /* 0x0000004a4bbc723e */ /* 0x000fe200000000ff */
[----:B------:R-:W-:Y:S01]  /*6f40*/  HADD2.F32 R152, -RZ, R153.H1_H1 ;  /* 0x30000099ff987230 */ /* 0x000fe20000004100 */
[----:B------:R-:W-:Y:S01]  /*6f50*/  F2FP.F16.F32.PACK_AB R191, R81, R80 ;  /* 0x0000005051bf723e */ /* 0x000fe200000000ff */
[--C-:B------:R-:W-:Y:S01]  /*6f60*/  HADD2.F32 R156, -RZ, R155.reuse.H1_H1 ;  /* 0x3000009bff9c7230 */ /* 0x100fe20000004100 */
[----:B------:R1:W-:Y:S01]  /*6f70*/  STSM.16.M88.4 [R200+0x200], R184 ;  /* 0x000200b8c8007844 */ /* 0x0003e20000000200 */
[----:B------:R-:W-:Y:S02]  /*6f80*/  HADD2.F32 R153, -RZ, R155.H0_H0 ;  /* 0x2000009bff997230 */ /* 0x000fe40000004100 */
[C---:B------:R-:W-:Y:S01]  /*6f90*/  FFMA R56, R91.reuse, R107, R56 ;  /* 0x0000006b5b387223 */ /* 0x040fe20000000038 */
[--C-:B------:R-:W-:Y:S02]  /*6fa0*/  HADD2.F32 R158, -RZ, R160.reuse.H1_H1 ;  /* 0x300000a0ff9e7230 */ /* 0x100fe40000004100 */
[----:B------:R-:W-:Y:S01]  /*6fb0*/  FFMA R57, R91, R110, R57 ;  /* 0x0000006e5b397223 */ /* 0x000fe20000000039 */
[----:B------:R-:W-:Y:S02]  /*6fc0*/  HADD2.F32 R155, -RZ, R160.H0_H0 ;  /* 0x200000a0ff9b7230 */ /* 0x000fe40000004100 */
[C---:B------:R-:W-:Y:S01]  /*6fd0*/  FMUL R58, R89.reuse, R58 ;  /* 0x0000003a593a7220 */ /* 0x040fe20000400000 */
[--C-:B------:R-:W-:Y:S02]  /*6fe0*/  HADD2.F32 R157, -RZ, R161.reuse.H0_H0 ;  /* 0x200000a1ff9d7230 */ /* 0x100fe40000004100 */
[----:B------:R-:W-:Y:S01]  /*6ff0*/  FMUL R59, R89, R59 ;  /* 0x0000003b593b7220 */ /* 0x000fe20000400000 */
[----:B------:R-:W-:Y:S02]  /*7000*/  HADD2.F32 R160, -RZ, R161.H1_H1 ;  /* 0x300000a1ffa07230 */ /* 0x000fe40000004100 */
[C---:B------:R-:W-:Y:S01]  /*7010*/  FFMA R58, R91.reuse, R109, R58 ;  /* 0x0000006d5b3a7223 */ /* 0x040fe2000000003a */
[--C-:B------:R-:W-:Y:S02]  /*7020*/  HADD2.F32 R161, -RZ, R163.reuse.H0_H0 ;  /* 0x200000a3ffa17230 */ /* 0x100fe40000004100 */
[----:B------:R-:W-:Y:S01]  /*7030*/  FFMA R59, R91, R112, R59 ;  /* 0x000000705b3b7223 */ /* 0x000fe2000000003b */
[----:B------:R-:W-:Y:S02]  /*7040*/  HADD2.F32 R164, -RZ, R163.H1_H1 ;  /* 0x300000a3ffa47230 */ /* 0x000fe40000004100 */
[C---:B------:R-:W-:Y:S01]  /*7050*/  FMUL R60, R89.reuse, R60 ;  /* 0x0000003c593c7220 */ /* 0x040fe20000400000 */
[--C-:B------:R-:W-:Y:S02]  /*7060*/  HADD2.F32 R163, -RZ, R168.reuse.H0_H0 ;  /* 0x200000a8ffa37230 */ /* 0x100fe40000004100 */
[C---:B------:R-:W-:Y:S01]  /*7070*/  FMUL R61, R89.reuse, R61 ;  /* 0x0000003d593d7220 */ /* 0x040fe20000400000 */
[----:B------:R-:W-:Y:S02]  /*7080*/  HADD2.F32 R166, -RZ, R168.H1_H1 ;  /* 0x300000a8ffa67230 */ /* 0x000fe40000004100 */
[C---:B------:R-:W-:Y:S01]  /*7090*/  FMUL R62, R89.reuse, R62 ;  /* 0x0000003e593e7220 */ /* 0x040fe20000400000 */
[--C-:B------:R-:W-:Y:S02]  /*70a0*/  HADD2.F32 R165, -RZ, R169.reuse.H0_H0 ;  /* 0x200000a9ffa57230 */ /* 0x100fe40000004100 */
[C---:B------:R-:W-:Y:S01]  /*70b0*/  FMUL R63, R89.reuse, R63 ;  /* 0x0000003f593f7220 */ /* 0x040fe20000400000 */
[----:B------:R-:W-:Y:S02]  /*70c0*/  HADD2.F32 R168, -RZ, R169.H1_H1 ;  /* 0x300000a9ffa87230 */ /* 0x000fe40000004100 */
[C---:B------:R-:W-:Y:S01]  /*70d0*/  FMUL R64, R89.reuse, R64 ;  /* 0x0000004059407220 */ /* 0x040fe20000400000 */
[--C-:B------:R-:W-:Y:S02]  /*70e0*/  HADD2.F32 R169, -RZ, R171.reuse.H0_H0 ;  /* 0x200000abffa97230 */ /* 0x100fe40000004100 */
[----:B------:R-:W-:Y:S01]  /*70f0*/  FMUL R65, R89, R65 ;  /* 0x0000004159417220 */ /* 0x000fe20000400000 */
[----:B------:R-:W-:Y:S01]  /*7100*/  HADD2.F32 R172, -RZ, R171.H1_H1 ;  /* 0x300000abffac7230 */ /* 0x000fe20000004100 */
[----:B------:R-:W-:Y:S01]  /*7110*/  LEA R171, R197, R200, 0x1 ;  /* 0x000000c8c5ab7211 */ /* 0x000fe200078e08ff */
[--C-:B------:R-:W-:Y:S02]  /*7120*/  HADD2.F32 R111, -RZ, R114.reuse.H0_H0 ;  /* 0x20000072ff6f7230 */ /* 0x100fe40000004100 */
[C---:B------:R-:W-:Y:S01]  /*7130*/  FMUL R66, R89.reuse, R66 ;  /* 0x0000004259427220 */ /* 0x040fe20000400000 */
[----:B------:R-:W-:Y:S02]  /*7140*/  HADD2.F32 R114, -RZ, R114.H1_H1 ;  /* 0x30000072ff727230 */ /* 0x000fe40000004100 */
[----:B------:R-:W-:Y:S01]  /*7150*/  FMUL R67, R89, R67 ;  /* 0x0000004359437220 */ /* 0x000fe20000400000 */
[----:B------:R2:W-:Y:S01]  /*7160*/  STSM.16.M88.4 [R171+0x200], R188 ;  /* 0x000200bcab007844 */ /* 0x0005e20000000200 */
[----:B-1----:R-:W-:Y:S01]  /*7170*/  F2FP.F16.F32.PACK_AB R184, R57, R56 ;  /* 0x0000003839b8723e */ /* 0x002fe200000000ff */
[----:B------:R-:W-:Y:S01]  /*7180*/  FFMA R60, R91, R111, R60 ;  /* 0x0000006f5b3c7223 */ /* 0x000fe2000000003c */
[----:B------:R-:W-:Y:S01]  /*7190*/  F2FP.F16.F32.PACK_AB R185, R59, R58 ;  /* 0x0000003a3bb9723e */ /* 0x000fe200000000ff */
[C---:B------:R-:W-:Y:S01]  /*71a0*/  FFMA R61, R91.reuse, R114, R61 ;  /* 0x000000725b3d7223 */ /* 0x040fe2000000003d */
[C---:B------:R-:W-:Y:S01]  /*71b0*/  FFMA R62, R91.reuse, R113, R62 ;  /* 0x000000715b3e7223 */ /* 0x040fe2000000003e */
[C---:B------:R-:W-:Y:S01]  /*71c0*/  FFMA R63, R91.reuse, R116, R63 ;  /* 0x000000745b3f7223 */ /* 0x040fe2000000003f */
[----:B------:R-:W-:Y:S02]  /*71d0*/  HADD2.F32 R119, -RZ, R122.H0_H0 ;  /* 0x2000007aff777230 */ /* 0x000fe40000004100 */
[----:B------:R-:W-:Y:S01]  /*71e0*/  FFMA R64, R91, R115, R64 ;  /* 0x000000735b407223 */ /* 0x000fe20000000040 */
[----:B------:R-:W-:Y:S01]  /*71f0*/  F2FP.F16.F32.PACK_AB R186, R61, R60 ;  /* 0x0000003c3dba723e */ /* 0x000fe200000000ff */
[----:B------:R-:W-:Y:S01]  /*7200*/  FFMA R65, R91, R118, R65 ;  /* 0x000000765b417223 */ /* 0x000fe20000000041 */
[----:B------:R-:W-:Y:S01]  /*7210*/  F2FP.F16.F32.PACK_AB R187, R63, R62 ;  /* 0x0000003e3fbb723e */ /* 0x000fe200000000ff */
[C---:B------:R-:W-:Y:S01]  /*7220*/  FFMA R66, R91.reuse, R117, R66 ;  /* 0x000000755b427223 */ /* 0x040fe20000000042 */
[----:B------:R-:W-:Y:S01]  /*7230*/  FFMA R67, R91, R120, R67 ;  /* 0x000000785b437223 */ /* 0x000fe20000000043 */
[----:B------:R-:W-:Y:S02]  /*7240*/  HADD2.F32 R159, -RZ, R162.H0_H0 ;  /* 0x200000a2ff9f7230 */ /* 0x000fe40000004100 */
[----:B------:R-:W-:Y:S01]  /*7250*/  FMUL R68, R89, R68 ;  /* 0x0000004459447220 */ /* 0x000fe20000400000 */
[----:B------:R-:W-:Y:S01]  /*7260*/  HADD2.F32 R122, -RZ, R122.H1_H1 ;  /* 0x3000007aff7a7230 */ /* 0x000fe20000004100 */
[----:B------:R1:W-:Y:S01]  /*7270*/  STSM.16.M88.4 [R200+0x1200], R184 ;  /* 0x001200b8c8007844 */ /* 0x0003e20000000200 */
[----:B------:R-:W-:Y:S02]  /*7280*/  HADD2.F32 R162, -RZ, R162.H1_H1 ;  /* 0x300000a2ffa27230 */ /* 0x000fe40000004100 */
[----:B------:R-:W-:Y:S01]  /*7290*/  FFMA R68, R91, R119, R68 ;  /* 0x000000775b447223 */ /* 0x000fe20000000044 */
[C---:B------:R-:W-:Y:S01]  /*72a0*/  FMUL R69, R89.reuse, R69 ;  /* 0x0000004559457220 */ /* 0x040fe20000400000 */
[C---:B------:R-:W-:Y:S01]  /*72b0*/  FMUL R70, R89.reuse, R70 ;  /* 0x0000004659467220 */ /* 0x040fe20000400000 */
[C---:B------:R-:W-:Y:S01]  /*72c0*/  FMUL R71, R89.reuse, R71 ;  /* 0x0000004759477220 */ /* 0x040fe20000400000 */
[----:B------:R-:W-:Y:S01]  /*72d0*/  FMUL R40, R89, R40 ;  /* 0x0000002859287220 */ /* 0x000fe20000400000 */
[C---:B------:R-:W-:Y:S01]  /*72e0*/  FFMA R69, R91.reuse, R122, R69 ;  /* 0x0000007a5b457223 */ /* 0x040fe20000000045 */
[C---:B------:R-:W-:Y:S01]  /*72f0*/  FFMA R70, R91.reuse, R121, R70 ;  /* 0x000000795b467223 */ /* 0x040fe20000000046 */
[C---:B------:R-:W-:Y:S01]  /*7300*/  FFMA R71, R91.reuse, R124, R71 ;  /* 0x0000007c5b477223 */ /* 0x040fe20000000047 */
[----:B------:R-:W-:Y:S01]  /*7310*/  FFMA R40, R91, R123, R40 ;  /* 0x0000007b5b287223 */ /* 0x000fe20000000028 */
[C---:B------:R-:W-:Y:S01]  /*7320*/  FMUL R41, R89.reuse, R41 ;  /* 0x0000002959297220 */ /* 0x040fe20000400000 */
[----:B------:R-:W-:Y:S01]  /*7330*/  FMUL R42, R89, R42 ;  /* 0x0000002a592a7220 */ /* 0x000fe20000400000 */
[--C-:B------:R-:W-:Y:S01]  /*7340*/  HADD2.F32 R127, -RZ, R130.reuse.H0_H0 ;  /* 0x20000082ff7f7230 */ /* 0x100fe20000004100 */
[----:B--2---:R-:W-:Y:S01]  /*7350*/  F2FP.F16.F32.PACK_AB R188, R65, R64 ;  /* 0x0000004041bc723e */ /* 0x004fe200000000ff */
[----:B------:R-:W-:Y:S01]  /*7360*/  FFMA R41, R91, R126, R41 ;  /* 0x0000007e5b297223 */ /* 0x000fe20000000029 */
[----:B------:R-:W-:Y:S01]  /*7370*/  F2FP.F16.F32.PACK_AB R189, R67, R66 ;  /* 0x0000004243bd723e */ /* 0x000fe200000000ff */
[----:B------:R-:W-:Y:S01]  /*7380*/  FFMA R42, R91, R125, R42 ;  /* 0x0000007d5b2a7223 */ /* 0x000fe2000000002a */
[----:B------:R-:W-:Y:S01]  /*7390*/  F2FP.F16.F32.PACK_AB R190, R69, R68 ;  /* 0x0000004445be723e */ /* 0x000fe200000000ff */
[----:B------:R-:W-:Y:S01]  /*73a0*/  FMUL R43, R89, R43 ;  /* 0x0000002b592b7220 */ /* 0x000fe20000400000 */
[----:B------:R-:W-:Y:S01]  /*73b0*/  F2FP.F16.F32.PACK_AB R191, R71, R70 ;  /* 0x0000004647bf723e */ /* 0x000fe200000000ff */
[----:B------:R-:W-:Y:S02]  /*73c0*/  HADD2.F32 R130, -RZ, R130.H1_H1 ;  /* 0x30000082ff827230 */ /* 0x000fe40000004100 */
[----:B------:R-:W-:Y:S01]  /*73d0*/  FMUL R44, R89, R44 ;  /* 0x0000002c592c7220 */ /* 0x000fe20000400000 */
[----:B------:R-:W-:Y:S01]  /*73e0*/  FFMA R43, R91, R128, R43 ;  /* 0x000000805b2b7223 */ /* 0x000fe2000000002b */
[----:B------:R-:W-:Y:S01]  /*73f0*/  FMUL R45, R89, R45 ;  /* 0x0000002d592d7220 */ /* 0x000fe20000400000 */
[----:B------:R2:W-:Y:S01]  /*7400*/  STSM.16.M88.4 [R171+0x1200], R188 ;  /* 0x001200bcab007844 */ /* 0x0005e20000000200 */
[----:B------:R-:W-:Y:S01]  /*7410*/  FFMA R44, R91, R127, R44 ;  /* 0x0000007f5b2c7223 */ /* 0x000fe2000000002c */
[----:B------:R-:W-:Y:S01]  /*7420*/  FMUL R46, R89, R46 ;  /* 0x0000002e592e7220 */ /* 0x000fe20000400000 */
[----:B------:R-:W-:Y:S01]  /*7430*/  FFMA R45, R91, R130, R45 ;  /* 0x000000825b2d7223 */ /* 0x000fe2000000002d */
[C---:B------:R-:W-:Y:S01]  /*7440*/  FMUL R47, R89.reuse, R47 ;  /* 0x0000002f592f7220 */ /* 0x040fe20000400000 */
[----:B------:R-:W-:Y:S01]  /*7450*/  FMUL R48, R89, R48 ;  /* 0x0000003059307220 */ /* 0x000fe20000400000 */
[----:B-1----:R-:W-:Y:S01]  /*7460*/  F2FP.F16.F32.PACK_AB R184, R41, R40 ;  /* 0x0000002829b8723e */ /* 0x002fe200000000ff */
[----:B------:R-:W-:Y:S01]  /*7470*/  FFMA R46, R91, R129, R46 ;  /* 0x000000815b2e7223 */ /* 0x000fe2000000002e */
[----:B------:R-:W-:Y:S01]  /*7480*/  F2FP.F16.F32.PACK_AB R185, R43, R42 ;  /* 0x0000002a2bb9723e */ /* 0x000fe200000000ff */
[----:B------:R-:W-:Y:S01]  /*7490*/  FFMA R47, R91, R132, R47 ;  /* 0x000000845b2f7223 */ /* 0x000fe2000000002f */
[----:B------:R-:W-:Y:S01]  /*74a0*/  F2FP.F16.F32.PACK_AB R186, R45, R44 ;  /* 0x0000002c2dba723e */ /* 0x000fe200000000ff */
[----:B------:R-:W-:Y:S01]  /*74b0*/  FFMA R48, R91, R131, R48 ;  /* 0x000000835b307223 */ /* 0x000fe20000000030 */
[C---:B------:R-:W-:Y:S01]  /*74c0*/  FMUL R49, R89.reuse, R49 ;  /* 0x0000003159317220 */ /* 0x040fe20000400000 */
[----:B------:R-:W-:Y:S01]  /*74d0*/  FMUL R50, R89, R50 ;  /* 0x0000003259327220 */ /* 0x000fe20000400000 */
[----:B------:R-:W-:Y:S01]  /*74e0*/  F2FP.F16.F32.PACK_AB R187, R47, R46 ;  /* 0x0000002e2fbb723e */ /* 0x000fe200000000ff */
[----:B------:R-:W-:Y:S01]  /*74f0*/  FMUL R51, R89, R51 ;  /* 0x0000003359337220 */ /* 0x000fe20000400000 */
[--C-:B------:R-:W-:Y:S02]  /*7500*/  HADD2.F32 R135, -RZ, R138.reuse.H0_H0 ;  /* 0x2000008aff877230 */ /* 0x100fe40000004100 */
[C---:B------:R-:W-:Y:S01]  /*7510*/  FFMA R49, R91.reuse, R134, R49 ;  /* 0x000000865b317223 */ /* 0x040fe20000000031 */
[C---:B------:R-:W-:Y:S01]  /*7520*/  FFMA R50, R91.reuse, R133, R50 ;  /* 0x000000855b327223 */ /* 0x040fe20000000032 */
[----:B------:R1:W-:Y:S01]  /*7530*/  STSM.16.M88.4 [R200+0x2200], R184 ;  /* 0x002200b8c8007844 */ /* 0x0003e20000000200 */
[----:B------:R-:W-:Y:S01]  /*7540*/  FFMA R51, R91, R136, R51 ;  /* 0x000000885b337223 */ /* 0x000fe20000000033 */
[C---:B------:R-:W-:Y:S01]  /*7550*/  FMUL R52, R89.reuse, R52 ;  /* 0x0000003459347220 */ /* 0x040fe20000400000 */
[----:B------:R-:W-:Y:S02]  /*7560*/  HADD2.F32 R138, -RZ, R138.H1_H1 ;  /* 0x3000008aff8a7230 */ /* 0x000fe40000004100 */
[C---:B------:R-:W-:Y:S01]  /*7570*/  FMUL R53, R89.reuse, R53 ;  /* 0x0000003559357220 */ /* 0x040fe20000400000 */
[----:B------:R-:W-:Y:S01]  /*7580*/  FMUL R54, R89, R54 ;  /* 0x0000003659367220 */ /* 0x000fe20000400000 */
[----:B------:R-:W-:Y:S01]  /*7590*/  FFMA R52, R91, R135, R52 ;  /* 0x000000875b347223 */ /* 0x000fe20000000034 */
[----:B------:R-:W-:Y:S01]  /*75a0*/  FMUL R55, R89, R55 ;  /* 0x0000003759377220 */ /* 0x000fe20000400000 */
[C---:B------:R-:W-:Y:S01]  /*75b0*/  FFMA R53, R91.reuse, R138, R53 ;  /* 0x0000008a5b357223 */ /* 0x040fe20000000035 */
[----:B------:R-:W-:Y:S01]  /*75c0*/  FFMA R54, R91, R137, R54 ;  /* 0x000000895b367223 */ /* 0x000fe20000000036 */
[----:B------:R-:W-:Y:S01]  /*75d0*/  FMUL R24, R89, R24 ;  /* 0x0000001859187220 */ /* 0x000fe20000400000 */
[----:B------:R-:W-:Y:S01]  /*75e0*/  FFMA R55, R91, R140, R55 ;  /* 0x0000008c5b377223 */ /* 0x000fe20000000037 */
[----:B--2---:R-:W-:Y:S01]  /*75f0*/  F2FP.F16.F32.PACK_AB R188, R49, R48 ;  /* 0x0000003031bc723e */ /* 0x004fe200000000ff */
[----:B------:R-:W-:Y:S01]  /*7600*/  FMUL R25, R89, R25 ;  /* 0x0000001959197220 */ /* 0x000fe20000400000 */
[----:B------:R-:W-:Y:S01]  /*7610*/  F2FP.F16.F32.PACK_AB R189, R51, R50 ;  /* 0x0000003233bd723e */ /* 0x000fe200000000ff */
[----:B------:R-:W-:Y:S01]  /*7620*/  FFMA R24, R91, R139, R24 ;  /* 0x0000008b5b187223 */ /* 0x000fe20000000018 */
[----:B------:R-:W-:Y:S01]  /*7630*/  F2FP.F16.F32.PACK_AB R190, R53, R52 ;  /* 0x0000003435be723e */ /* 0x000fe200000000ff */
[----:B------:R-:W-:Y:S01]  /*7640*/  FFMA R25, R91, R142, R25 ;  /* 0x0000008e5b197223 */ /* 0x000fe20000000019 */
[----:B------:R-:W-:Y:S01]  /*7650*/  F2FP.F16.F32.PACK_AB R191, R55, R54 ;  /* 0x0000003637bf723e */ /* 0x000fe200000000ff */
[C---:B------:R-:W-:Y:S01]  /*7660*/  FMUL R26, R89.reuse, R26 ;  /* 0x0000001a591a7220 */ /* 0x040fe20000400000 */
[--C-:B------:R-:W-:Y:S02]  /*7670*/  HADD2.F32 R143, -RZ, R146.reuse.H0_H0 ;  /* 0x20000092ff8f7230 */ /* 0x100fe40000004100 */
[----:B------:R-:W-:Y:S01]  /*7680*/  FMUL R27, R89, R27 ;  /* 0x0000001b591b7220 */ /* 0x000fe20000400000 */
[----:B------:R-:W-:Y:S01]  /*7690*/  HADD2.F32 R146, -RZ, R146.H1_H1 ;  /* 0x30000092ff927230 */ /* 0x000fe20000004100 */
[----:B------:R2:W-:Y:S01]  /*76a0*/  STSM.16.M88.4 [R171+0x2200], R188 ;  /* 0x002200bcab007844 */ /* 0x0005e20000000200 */
[C---:B------:R-:W-:Y:S01]  /*76b0*/  FFMA R26, R91.reuse, R141, R26 ;  /* 0x0000008d5b1a7223 */ /* 0x040fe2000000001a */
[----:B------:R-:W-:Y:S01]  /*76c0*/  FFMA R27, R91, R144, R27 ;  /* 0x000000905b1b7223 */ /* 0x000fe2000000001b */
[C---:B------:R-:W-:Y:S01]  /*76d0*/  FMUL R28, R89.reuse, R28 ;  /* 0x0000001c591c7220 */ /* 0x040fe20000400000 */
[C---:B------:R-:W-:Y:S01]  /*76e0*/  FMUL R29, R89.reuse, R29 ;  /* 0x0000001d591d7220 */ /* 0x040fe20000400000 */
[C---:B------:R-:W-:Y:S01]  /*76f0*/  FMUL R30, R89.reuse, R30 ;  /* 0x0000001e591e7220 */ /* 0x040fe20000400000 */
[----:B------:R-:W-:Y:S01]  /*7700*/  FMUL R31, R89, R31 ;  /* 0x0000001f591f7220 */ /* 0x000fe20000400000 */
[----:B------:R-:W-:Y:S01]  /*7710*/  FFMA R28, R91, R143, R28 ;  /* 0x0000008f5b1c7223 */ /* 0x000fe2000000001c */
[----:B-1----:R-:W-:Y:S01]  /*7720*/  F2FP.F16.F32.PACK_AB R184, R25, R24 ;  /* 0x0000001819b8723e */ /* 0x002fe200000000ff */
[----:B------:R-:W-:Y:S01]  /*7730*/  FFMA R29, R91, R146, R29 ;  /* 0x000000925b1d7223 */ /* 0x000fe2000000001d */
[----:B------:R-:W-:Y:S01]  /*7740*/  F2FP.F16.F32.PACK_AB R185, R27, R26 ;  /* 0x0000001a1bb9723e */ /* 0x000fe200000000ff */
[C---:B------:R-:W-:Y:S01]  /*7750*/  FFMA R30, R91.reuse, R145, R30 ;  /* 0x000000915b1e7223 */ /* 0x040fe2000000001e */
[----:B------:R-:W-:Y:S01]  /*7760*/  FFMA R31, R91, R148, R31 ;  /* 0x000000945b1f7223 */ /* 0x000fe2000000001f */
[----:B------:R-:W-:Y:S01]  /*7770*/  FMUL R32, R89, R32 ;  /* 0x0000002059207220 */ /* 0x000fe20000400000 */
[----:B------:R-:W-:Y:S01]  /*7780*/  F2FP.F16.F32.PACK_AB R186, R29, R28 ;  /* 0x0000001c1dba723e */ /* 0x000fe200000000ff */
[C---:B------:R-:W-:Y:S01]  /*7790*/  FMUL R33, R89.reuse, R33 ;  /* 0x0000002159217220 */ /* 0x040fe20000400000 */
[----:B------:R-:W-:Y:S01]  /*77a0*/  FMUL R34, R89, R34 ;  /* 0x0000002259227220 */ /* 0x000fe20000400000 */
[----:B------:R-:W-:Y:S01]  /*77b0*/  F2FP.F16.F32.PACK_AB R187, R31, R30 ;  /* 0x0000001e1fbb723e */ /* 0x000fe200000000ff */
[C---:B------:R-:W-:Y:S01]  /*77c0*/  FFMA R32, R91.reuse, R147, R32 ;  /* 0x000000935b207223 */ /* 0x040fe20000000020 */
[C---:B------:R-:W-:Y:S01]  /*77d0*/  FFMA R33, R91.reuse, R150, R33 ;  /* 0x000000965b217223 */ /* 0x040fe20000000021 */
[----:B------:R-:W-:Y:S01]  /*77e0*/  FFMA R34, R91, R149, R34 ;  /* 0x000000955b227223 */ /* 0x000fe20000000022 */
[C---:B------:R-:W-:Y:S01]  /*77f0*/  FMUL R35, R89.reuse, R35 ;  /* 0x0000002359237220 */ /* 0x040fe20000400000 */
[--C-:B------:R-:W-:Y:S01]  /*7800*/  HADD2.F32 R151, -RZ, R154.reuse.H0_H0 ;  /* 0x2000009aff977230 */ /* 0x100fe20000004100 */
[----:B------:R1:W-:Y:S01]  /*7810*/  STSM.16.M88.4 [R200+0x3200], R184 ;  /* 0x003200b8c8007844 */ /* 0x0003e20000000200 */
[----:B------:R-:W-:Y:S01]  /*7820*/  FMUL R36, R89, R36 ;  /* 0x0000002459247220 */ /* 0x000fe20000400000 */
[----:B------:R-:W-:Y:S02]  /*7830*/  HADD2.F32 R154, -RZ, R154.H1_H1 ;  /* 0x3000009aff9a7230 */ /* 0x000fe40000004100 */
[----:B------:R-:W-:Y:S01]  /*7840*/  FFMA R35, R91, R152, R35 ;  /* 0x000000985b237223 */ /* 0x000fe20000000023 */
[----:B------:R-:W-:Y:S01]  /*7850*/  FMUL R37, R89, R37 ;  /* 0x0000002559257220 */ /* 0x000fe20000400000 */
[----:B------:R-:W-:Y:S01]  /*7860*/  FFMA R36, R91, R151, R36 ;  /* 0x000000975b247223 */ /* 0x000fe20000000024 */
[C---:B------:R-:W-:Y:S01]  /*7870*/  FMUL R38, R89.reuse, R38 ;  /* 0x0000002659267220 */ /* 0x040fe20000400000 */
[----:B------:R-:W-:Y:S01]  /*7880*/  FMUL R39, R89, R39 ;  /* 0x0000002759277220 */ /* 0x000fe20000400000 */
[----:B--2---:R-:W-:Y:S01]  /*7890*/  F2FP.F16.F32.PACK_AB R188, R33, R32 ;  /* 0x0000002021bc723e */ /* 0x004fe200000000ff */
        /* <DEDUP_REMOVED lines=13> */
[----:B------:R1:W-:Y:S01]  /*7970*/  STSM.16.M88.4 [R171+0x3200], R188 ;  /* 0x003200bcab007844 */ /* 0x0003e20000000200 */
[----:B------:R-:W-:Y:S01]  /*7980*/  FMUL R8, R89, R8 ;  /* 0x0000000859087220 */ /* 0x000fe20000400000 */
[----:B------:R-:W-:Y:S01]  /*7990*/  F2FP.F16.F32.PACK_AB R156, R5, R4 ;  /* 0x00000004059c723e */ /* 0x000fe200000000ff */
[----:B------:R-:W-:Y:S01]  /*79a0*/  FFMA R7, R91, R160, R7 ;  /* 0x000000a05b077223 */ /* 0x000fe20000000007 */
[----:B------:R-:W-:Y:S01]  /*79b0*/  FMUL R9, R89, R9 ;  /* 0x0000000959097220 */ /* 0x000fe20000400000 */
[----:B------:R-:W-:Y:S01]  /*79c0*/  FFMA R8, R91, R159, R8 ;  /* 0x0000009f5b087223 */ /* 0x000fe20000000008 */
[C---:B------:R-:W-:Y:S01]  /*79d0*/  FMUL R10, R89.reuse, R10 ;  /* 0x0000000a590a7220 */ /* 0x040fe20000400000 */
[C---:B------:R-:W-:Y:S01]  /*79e0*/  FMUL R11, R89.reuse, R11 ;  /* 0x0000000b590b7220 */ /* 0x040fe20000400000 */
[----:B------:R-:W-:Y:S01]  /*79f0*/  FMUL R12, R89, R12 ;  /* 0x0000000c590c7220 */ /* 0x000fe20000400000 */
[----:B------:R-:W-:Y:S01]  /*7a00*/  FFMA R9, R91, R162, R9 ;  /* 0x000000a25b097223 */ /* 0x000fe20000000009 */
[----:B------:R-:W-:Y:S01]  /*7a10*/  FMUL R13, R89, R13 ;  /* 0x0000000d590d7220 */ /* 0x000fe20000400000 */
[----:B------:R-:W-:Y:S01]  /*7a20*/  FFMA R10, R91, R161, R10 ;  /* 0x000000a15b0a7223 */ /* 0x000fe2000000000a */
[----:B------:R-:W-:Y:S01]  /*7a30*/  FMUL R14, R89, R14 ;  /* 0x0000000e590e7220 */ /* 0x000fe20000400000 */
[----:B------:R-:W-:Y:S01]  /*7a40*/  FFMA R11, R91, R164, R11 ;  /* 0x000000a45b0b7223 */ /* 0x000fe2000000000b */
[--C-:B------:R-:W-:Y:S02]  /*7a50*/  HADD2.F32 R167, -RZ, R170.reuse.H0_H0 ;  /* 0x200000aaffa77230 */ /* 0x100fe40000004100 */
[----:B------:R-:W-:Y:S01]  /*7a60*/  FMUL R15, R89, R15 ;  /* 0x0000000f590f7220 */ /* 0x000fe20000400000 */
[----:B------:R-:W-:Y:S01]  /*7a70*/  FFMA R12, R91, R163, R12 ;  /* 0x000000a35b0c7223 */ /* 0x000fe2000000000c */
[----:B------:R-:W-:Y:S02]  /*7a80*/  HADD2.F32 R170, -RZ, R170.H1_H1 ;  /* 0x300000aaffaa7230 */ /* 0x000fe40000004100 */
[----:B------:R-:W-:Y:S01]  /*7a90*/  FMUL R16, R89, R16 ;  /* 0x0000001059107220 */ /* 0x000fe20000400000 */
[----:B------:R-:W-:Y:S01]  /*7aa0*/  FFMA R13, R91, R166, R13 ;  /* 0x000000a65b0d7223 */ /* 0x000fe2000000000d */
[----:B------:R-:W-:Y:S01]  /*7ab0*/  FMUL R17, R89, R17 ;  /* 0x0000001159117220 */ /* 0x000fe20000400000 */
[----:B------:R-:W-:Y:S01]  /*7ac0*/  FFMA R14, R91, R165, R14 ;  /* 0x000000a55b0e7223 */ /* 0x000fe2000000000e */
[----:B------:R-:W-:Y:S01]  /*7ad0*/  FMUL R18, R89, R18 ;  /* 0x0000001259127220 */ /* 0x000fe20000400000 */
[----:B------:R-:W-:Y:S01]  /*7ae0*/  FFMA R15, R91, R168, R15 ;  /* 0x000000a85b0f7223 */ /* 0x000fe2000000000f */
[----:B------:R-:W-:Y:S01]  /*7af0*/  FMUL R19, R89, R19 ;  /* 0x0000001359137220 */ /* 0x000fe20000400000 */
[C---:B------:R-:W-:Y:S01]  /*7b00*/  FFMA R16, R91.reuse, R167, R16 ;  /* 0x000000a75b107223 */ /* 0x040fe20000000010 */
[C---:B------:R-:W-:Y:S01]  /*7b10*/  FFMA R17, R91.reuse, R170, R17 ;  /* 0x000000aa5b117223 */ /* 0x040fe20000000011 */
[C---:B------:R-:W-:Y:S01]  /*7b20*/  FFMA R18, R91.reuse, R169, R18 ;  /* 0x000000a95b127223 */ /* 0x040fe20000000012 */
[----:B------:R-:W-:Y:S01]  /*7b30*/  FFMA R19, R91, R172, R19 ;  /* 0x000000ac5b137223 */ /* 0x000fe20000000013 */
[----:B------:R-:W-:Y:S01]  /*7b40*/  F2FP.F16.F32.PACK_AB R157, R7, R6 ;  /* 0x00000006079d723e */ /* 0x000fe200000000ff */
[----:B------:R-:W-:Y:S01]  /*7b50*/  UIADD3 UR7, UPT, UPT, UR45, 0x1, URZ ;  /* 0x000000012d077890 */ /* 0x000fe2000fffe0ff */
[----:B------:R-:W-:Y:S01]  /*7b60*/  F2FP.F16.F32.PACK_AB R158, R9, R8 ;  /* 0x00000008099e723e */ /* 0x000fe200000000ff */
[----:B------:R-:W-:Y:S01]  /*7b70*/  BSSY.RECONVERGENT B0, `(.L_x_105) ;  /* 0x000002e000007945 */ /* 0x000fe20003800200 */
[----:B------:R-:W-:Y:S02]  /*7b80*/  F2FP.F16.F32.PACK_AB R159, R11, R10 ;  /* 0x0000000a0b9f723e */ /* 0x000fe400000000ff */
[----:B------:R-:W-:Y:S02]  /*7b90*/  F2FP.F16.F32.PACK_AB R160, R13, R12 ;  /* 0x0000000c0da0723e */ /* 0x000fe400000000ff */
[----:B------:R-:W-:Y:S01]  /*7ba0*/  F2FP.F16.F32.PACK_AB R161, R15, R14 ;  /* 0x0000000e0fa1723e */ /* 0x000fe200000000ff */
[----:B------:R1:W-:Y:S01]  /*7bb0*/  STSM.16.M88.4 [R200+0x4200], R156 ;  /* 0x0042009cc8007844 */ /* 0x0003e20000000200 */
[----:B------:R-:W-:Y:S02]  /*7bc0*/  F2FP.F16.F32.PACK_AB R162, R17, R16 ;  /* 0x0000001011a2723e */ /* 0x000fe400000000ff */
[----:B------:R-:W-:Y:S05]  /*7bd0*/  F2FP.F16.F32.PACK_AB R163, R19, R18 ;  /* 0x0000001213a3723e */ /* 0x000fea00000000ff */
[----:B------:R1:W-:Y:S01]  /*7be0*/  STSM.16.M88.4 [R171+0x4200], R160 ;  /* 0x004200a0ab007844 */ /* 0x0003e20000000200 */
[----:B------:R-:W-:Y:S01]  /*7bf0*/  @!PT LDS RZ, [RZ] ;  /* 0x00000000fffff984 */ /* 0x000fe20000000800 */
[----:B------:R-:W-:Y:S01]  /*7c00*/  @!PT LDS RZ, [RZ] ;  /* 0x00000000fffff984 */ /* 0x000fe20000000800 */
[----:B------:R-:W-:Y:S01]  /*7c10*/  @!PT LDS RZ, [RZ] ;  /* 0x00000000fffff984 */ /* 0x000fe20000000800 */
[----:B------:R-:W-:Y:S01]  /*7c20*/  @!PT LDS RZ, [RZ] ;  /* 0x00000000fffff984 */ /* 0x000fe20000000800 */
[----:B------:R2:W-:Y:S07]  /*7c30*/  MEMBAR.ALL.CTA ;  /* 0x0000000000007992 */ /* 0x0005ee0000008000 */
[----:B--2---:R-:W2:Y:S02]  /*7c40*/  FENCE.VIEW.ASYNC.S ;  /* 0x00000000000073c6 */ /* 0x004ea40000000000 */
[----:B--2---:R-:W-:Y:S06]  /*7c50*/  BAR.SYNC.DEFER_BLOCKING 0x1, 0x80 ;  /* 0x0042000000007b1d */ /* 0x004fec0000010000 */
[----:B------:R-:W-:Y:S05]  /*7c60*/  @P0 BRA `(.L_x_106) ;  /* 0x0000000000780947 */ /* 0x000fea0003800000 */
[----:B------:R-:W2:Y:S01]  /*7c70*/  LDCU.64 UR12, c[0x0][0x348] ;  /* 0x00006900ff0c77ac */ /* 0x000ea20008000a00 */
[----:B------:R-:W-:Y:S02]  /*7c80*/  UIMAD UR6, UR45, 0x5000, UR46 ;  /* 0x000050002d0678a4 */ /* 0x000fe4000f8e022e */
[----:B------:R-:W-:Y:S02]  /*7c90*/  UIMAD UR9, UR48, 0xa0, URZ ;  /* 0x000000a0300978a4 */ /* 0x000fe4000f8e02ff */
[----:B------:R-:W-:Y:S02]  /*7ca0*/  USHF.L.U32 UR10, UR47, 0x6, URZ ;  /* 0x000000062f0a7899 */ /* 0x000fe400080006ff */
[----:B------:R-:W-:Y:S01]  /*7cb0*/  UIADD3 UR8, UPT, UPT, UR6, 0x200, URZ ;  /* 0x0000020006087890 */ /* 0x000fe2000fffe0ff */
[----:B------:R-:W-:Y:S01]  /*7cc0*/  UMOV UR11, UR36 ;  /* 0x00000024000b7c82 */ /* 0x000fe20008000000 */
[----:B------:R-:W-:Y:S02]  /*7cd0*/  UIADD3 UR25, UPT, UPT, UR9, 0x20, URZ ;  /* 0x0000002009197890 */ /* 0x000fe4000fffe0ff */
[----:B------:R-:W-:Y:S01]  /*7ce0*/  UIADD3 UR24, UPT, UPT, UR6, 0x1200, URZ ;  /* 0x0000120006187890 */ /* 0x000fe2000fffe0ff */
[----:B------:R-:W-:Y:S01]  /*7cf0*/  UMOV UR27, UR36 ;  /* 0x00000024001b7c82 */ /* 0x000fe20008000000 */
[----:B--2---:R-:W-:Y:S01]  /*7d00*/  UIADD3 UR4, UP0, UPT, UR12, 0x680, URZ ;  /* 0x000006800c047890 */ /* 0x004fe2000ff1e0ff */
[----:B------:R-:W-:Y:S01]  /*7d10*/  UMOV UR26, UR10 ;  /* 0x0000000a001a7c82 */ /* 0x000fe20008000000 */
[----:B------:R-:W-:Y:S02]  /*7d20*/  UIADD3 UR21, UPT, UPT, UR9, 0x40, URZ ;  /* 0x0000004009157890 */ /* 0x000fe4000fffe0ff */
[----:B------:R-:W-:Y:S02]  /*7d30*/  UIADD3.X UR5, UPT, UPT, URZ, UR13, URZ, UP0, !UPT ;  /* 0x0000000dff057290 */ /* 0x000fe400087fe4ff */
[----:B------:R-:W-:Y:S01]  /*7d40*/  UIADD3 UR20, UPT, UPT, UR6, 0x2200, URZ ;  /* 0x0000220006147890 */ /* 0x000fe2000fffe0ff */
[----:B------:R-:W-:Y:S01]  /*7d50*/  UMOV UR23, UR36 ;  /* 0x0000002400177c82 */ /* 0x000fe20008000000 */
[----:B------:R-:W-:Y:S01]  /*7d60*/  UMOV UR22, UR10 ;  /* 0x0000000a00167c82 */ /* 0x000fe20008000000 */
[----:B------:R-:W-:Y:S02]  /*7d70*/  UIADD3 UR17, UPT, UPT, UR9, 0x60, URZ ;  /* 0x0000006009117890 */ /* 0x000fe4000fffe0ff */
[----:B------:R-:W-:Y:S02]  /*7d80*/  UIADD3 UR16, UPT, UPT, UR6, 0x3200, URZ ;  /* 0x0000320006107890 */ /* 0x000fe4000fffe0ff */
[----:B------:R2:W-:Y:S01]  /*7d90*/  UTMASTG.3D [UR8], [UR4] ;  /* 0x00000008040073b5 */ /* 0x0005e20008010000 */
[----:B------:R-:W-:Y:S01]  /*7da0*/  UMOV UR19, UR36 ;  /* 0x0000002400137c82 */ /* 0x000fe20008000000 */
[----:B------:R-:W-:Y:S01]  /*7db0*/  UMOV UR18, UR10 ;  /* 0x0000000a00127c82 */ /* 0x000fe20008000000 */
[----:B------:R-:W-:Y:S02]  /*7dc0*/  UIADD3 UR13, UPT, UPT, UR9, 0x80, URZ ;  /* 0x00000080090d7890 */ /* 0x000fe4000fffe0ff */
[----:B------:R-:W-:Y:S01]  /*7dd0*/  UIADD3 UR12, UPT, UPT, UR6, 0x4200, URZ ;  /* 0x00004200060c7890 */ /* 0x000fe2000fffe0ff */
[----:B------:R-:W-:Y:S01]  /*7de0*/  UMOV UR15, UR36 ;  /* 0x00000024000f7c82 */ /* 0x000fe20008000000 */
[----:B------:R2:W-:Y:S01]  /*7df0*/  UTMASTG.3D [UR24], [UR4] ;  /* 0x00000018040073b5 */ /* 0x0005e20008010000 */
[----:B------:R-:W-:Y:S01]  /*7e00*/  UMOV UR14, UR10 ;  /* 0x0000000a000e7c82 */ /* 0x000fe20008000000 */
[----:B------:R2:W-:Y:S01]  /*7e10*/  UTMASTG.3D [UR20], [UR4] ;  /* 0x00000014040073b5 */ /* 0x0005e20008010000 */
[----:B------:R2:W-:Y:S04]  /*7e20*/  UTMASTG.3D [UR16], [UR4] ;  /* 0x00000010040073b5 */ /* 0x0005e80008010000 */
[----:B------:R2:W-:Y:S02]  /*7e30*/  UTMASTG.3D [UR12], [UR4] ;  /* 0x0000000c040073b5 */ /* 0x0005e40008010000 */
[----:B--2---:R0:W-:Y:S02]  /*7e40*/  UTMACMDFLUSH ;  /* 0x00000000000079b7 */ /* 0x0041e40000000000 */
.L_x_106:
[----:B------:R-:W-:Y:S05]  /*7e50*/  BSYNC.RECONVERGENT B0 ;  /* 0x0000000000007941 */ /* 0x000fea0003800200 */
.L_x_105:
[----:B------:R-:W-:Y:S04]  /*7e60*/  BSSY.RECONVERGENT B0, `(.L_x_107) ;  /* 0x0000003000007945 */ /* 0x000fe80003800200 */
[----:B------:R-:W-:Y:S05]  /*7e70*/  @P0 BRA `(.L_x_108) ;  /* 0x0000000000040947 */ /* 0x000fea0003800000 */
[----:B------:R-:W-:Y:S04]  /*7e80*/  DEPBAR.LE SB0, 0x0 ;  /* 0x000080000000791a */ /* 0x000fe80000000000 */
.L_x_108:
[----:B------:R-:W-:Y:S05]  /*7e90*/  BSYNC.RECONVERGENT B0 ;  /* 0x0000000000007941 */ /* 0x000fea0003800200 */
.L_x_107:
[----:B------:R-:W-:Y:S01]  /*7ea0*/  BAR.SYNC.DEFER_BLOCKING 0x1, 0x80 ;  /* 0x0042000000007b1d */ /* 0x000fe20000010000 */
[----:B------:R-:W-:Y:S01]  /*7eb0*/  UIADD3 UR49, UPT, UPT, UR49, 0x1, URZ ;  /* 0x0000000131317890 */ /* 0x000fe2000fffe0ff */
[----:B------:R-:W-:Y:S03]  /*7ec0*/  IADD3 R88, PT, PT, R88, 0x1, RZ ;  /* 0x0000000158587810 */ /* 0x000fe60007ffe0ff */
[----:B------:R-:W-:Y:S09]  /*7ed0*/  UISETP.NE.AND UP0, UPT, UR49, URZ, UPT ;  /* 0x000000ff3100728c */ /* 0x000ff2000bf05270 */
[----:B------:R-:W-:Y:S05]  /*7ee0*/  BRA.U !UP0, `(.L_x_109) ;  /* 0x0000000108287547 */ /* 0x000fea000b800000 */
[----:B------:R-:W-:Y:S01]  /*7ef0*/  ISETP.NE.AND P0, PT, R199, RZ, PT ;  /* 0x000000ffc700720c */ /* 0x000fe20003f05270 */
[----:B------:R-:W2:Y:S11]  /*7f00*/  S2R R0, SR_CgaCtaId ;  /* 0x0000000000007919 */ /* 0x000eb60000008800 */
[----:B------:R-:W-:Y:S01]  /*7f10*/  @!UPT UIADD3 URZ, UPT, UPT, URZ, URZ, URZ ;  /* 0x000000fffffff290 */ /* 0x000fe2000fffe0ff */
[C---:B------:R-:W-:Y:S01]  /*7f20*/  @P0 LEA R3, R193.reuse, UR46, 0x3 ;  /* 0x0000002ec1030c11 */ /* 0x040fe2000f8e18ff */
[----:B------:R-:W-:Y:S04]  /*7f30*/  VIADD R193, R193, 0x1 ;  /* 0x00000001c1c17836 */ /* 0x000fe80000000000 */
[----:B------:R-:W-:Y:S05]  /*7f40*/  @P0 VIADD R3, R3, 0x70 ;  /* 0x0000007003030836 */ /* 0x000fea0000000000 */
[----:B--2---:R-:W-:Y:S04]  /*7f50*/  @P0 PRMT R0, R0, 0x654, R3 ;  /* 0x0000065400000816 */ /* 0x004fe80000000003 */
[----:B------:R2:W-:Y:S01]  /*7f60*/  @P0 SYNCS.ARRIVE.TRANS64.RED.A1T0 RZ, [R0+URZ], RZ ;  /* 0x000000ff00ff09a7 */ /* 0x0005e200081004ff */
[C---:B------:R-:W-:Y:S04]  /*7f70*/  ISETP.NE.AND P0, PT, R193.reuse, 0x2, PT ;  /* 0x00000002c100780c */ /* 0x040fe80003f05270 */
[----:B------:R-:W-:Y:S09]  /*7f80*/  SEL R193, R193, RZ, P0 ;  /* 0x000000ffc1c17207 */ /* 0x000ff20000000000 */
.L_x_109:
[----:B------:R-:W-:Y:S01]  /*7f90*/  ISETP.NE.AND P0, PT, R192, 0x2, PT ;  /* 0x00000002c000780c */ /* 0x000fe20003f05270 */
[----:B------:R-:W-:Y:S01]  /*7fa0*/  UISETP.NE.AND UP1, UPT, UR56, URZ, UPT ;  /* 0x000000ff3800728c */ /* 0x000fe2000bf25270 */
[----:B------:R-:W-:Y:S01]  /*7fb0*/  ISETP.NE.AND P1, PT, R88, 0x4, PT ;  /* 0x000000045800780c */ /* 0x000fe20003f25270 */
[----:B------:R-:W-:Y:S01]  /*7fc0*/  UISETP.NE.AND UP0, UPT, UR7, 0x2, UPT ;  /* 0x000000020700788c */ /* 0x000fe2000bf05270 */
[----:B------:R-:W-:Y:S01]  /*7fd0*/  SEL R3, RZ, 0x1, P0 ;  /* 0x00000001ff037807 */ /* 0x000fe20000000000 */
[----:B------:R-:W-:Y:S01]  /*7fe0*/  UIADD3 UR48, UPT, UPT, UR37, UR58, URZ ;  /* 0x0000003a25307290 */ /* 0x000fe2000fffe0ff */
[----:B--2---:R-:W-:Y:S01]  /*7ff0*/  SEL R0, RZ, 0x1, P1 ;  /* 0x00000001ff007807 */ /* 0x004fe20000800000 */
[----:B------:R-:W-:Y:S01]  /*8000*/  USEL UR4, URZ, 0x1, UP0 ;  /* 0x00000001ff047887 */ /* 0x000fe20008000000 */
[----:B------:R-:W-:Y:S01]  /*8010*/  LOP3.LUT R194, R194, R3, RZ, 0x3c, !PT ;  /* 0x00000003c2c27212 */ /* 0x000fe200078e3cff */
[----:B------:R-:W-:Y:S01]  /*8020*/  UIADD3 UR47, UPT, UPT, UR38, UR59, URZ ;  /* 0x0000003b262f7290 */ /* 0x000fe2000fffe0ff */
[----:B------:R-:W-:Y:S01]  /*8030*/  LOP3.LUT R195, R195, R0, RZ, 0x3c, !PT ;  /* 0x00000000c3c37212 */ /* 0x000fe200078e3cff */
[----:B------:R-:W-:Y:S01]  /*8040*/  USEL UR45, UR7, URZ, UP0 ;  /* 0x000000ff072d7287 */ /* 0x000fe20008000000 */
[----:B------:R-:W-:Y:S01]  /*8050*/  SEL R192, R192, RZ, P0 ;  /* 0x000000ffc0c07207 */ /* 0x000fe20000000000 */
[----:B------:R-:W-:Y:S01]  /*8060*/  UMOV UR36, UR57 ;  /* 0x0000003900247c82 */ /* 0x000fe20008000000 */
[----:B------:R-:W-:Y:S02]  /*8070*/  SEL R88, R88, RZ, P1 ;  /* 0x000000ff58587207 */ /* 0x000fe40000800000 */
[----:B------:R-:W-:Y:S01]  /*8080*/  LOP3.LUT R196, R196, UR4, RZ, 0x3c, !PT ;  /* 0x00000004c4c47c12 */ /* 0x000fe2000f8e3cff */
[----:B------:R-:W-:Y:S06]  /*8090*/  BRA.U UP1, `(.L_x_110) ;  /* 0xffffffd101147547 */ /* 0x000fec000b83ffff */
[----:B------:R-:W-:-:S09]  /*80a0*/  UISETP.NE.AND UP0, UPT, UR63, URZ, UPT ;  /* 0x000000ff3f00728c */ /* 0x000fd2000bf05270 */
[----:B------:R-:W-:Y:S05]  /*80b0*/  BRA.U !UP0, `(.L_x_111) ;  /* 0x0000000108487547 */ /* 0x000fea000b800000 */
[----:B------:R-:W2:Y:S02]  /*80c0*/  LDCU.64 UR4, c[0x0][0x890] ;  /* 0x00011200ff0477ac */ /* 0x000ea40008000a00 */
[----:B--2---:R-:W-:-:S04]  /*80d0*/  UISETP.NE.U32.AND UP0, UPT, UR4, URZ, UPT ;  /* 0x000000ff0400728c */ /* 0x004fc8000bf05070 */
[----:B------:R-:W-:-:S09]  /*80e0*/  UISETP.NE.AND.EX UP0, UPT, UR5, URZ, UPT, UP0 ;  /* 0x000000ff0500728c */ /* 0x000fd2000bf05300 */
[----:B------:R-:W-:Y:S05]  /*80f0*/  BRA.U UP0, `(.L_x_112) ;  /* 0x00000001000c7547 */ /* 0x000fea000b800000 */
[----:B------:R-:W-:-:S13]  /*8100*/  FSETP.NEU.AND P0, PT, R91, RZ, PT ;  /* 0x000000ff5b00720b */ /* 0x000fda0003f0d000 */
[----:B------:R-:W-:Y:S05]  /*8110*/  @!P0 EXIT ;  /* 0x000000000000894d */ /* 0x000fea0003800000 */
[----:B------:R-:W-:Y:S05]  /*8120*/  BRA `(.L_x_111) ;  /* 0x00000000002c7947 */ /* 0x000fea0003800000 */
.L_x_112:
[----:B------:R-:W-:Y:S01]  /*8130*/  LOP3.LUT P0, RZ, R182, 0xff, RZ, 0xc0, !PT ;  /* 0x000000ffb6ff7812 */ /* 0x000fe2000780c0ff */
[----:B------:R-:W-:-:S12]  /*8140*/  BSSY.RECONVERGENT B0, `(.L_x_111) ;  /* 0x0000009000007945 */ /* 0x000fd80003800200 */
[----:B------:R-:W-:Y:S05]  /*8150*/  @P0 BRA `(.L_x_113) ;  /* 0x0000000000140947 */ /* 0x000fea0003800000 */
[----:B------:R-:W2:Y:S02]  /*8160*/  LDCU.64 UR4, c[0x0][0x888] ;  /* 0x00011100ff0477ac */ /* 0x000ea40008000a00 */
[----:B--2---:R-:W-:-:S04]  /*8170*/  ISETP.NE.U32.AND P0, PT, RZ, UR4, PT ;  /* 0x00000004ff007c0c */ /* 0x004fc8000bf05070 */
[----:B------:R-:W-:-:S13]  /*8180*/  ISETP.NE.AND.EX P0, PT, RZ, UR5, PT, P0 ;  /* 0x00000005ff007c0c */ /* 0x000fda000bf05300 */
[----:B------:R-:W-:Y:S05]  /*8190*/  @!P0 EXIT ;  /* 0x000000000000894d */ /* 0x000fea0003800000 */
[----:B------:R-:W-:Y:S05]  /*81a0*/  BRA `(.L_x_114) ;  /* 0x0000000000087947 */ /* 0x000fea0003800000 */
.L_x_113:
[----:B------:R-:W-:-:S13]  /*81b0*/  FSETP.NEU.AND P0, PT, R91, RZ, PT ;  /* 0x000000ff5b00720b */ /* 0x000fda0003f0d000 */
[----:B------:R-:W-:Y:S05]  /*81c0*/  @!P0 EXIT ;  /* 0x000000000000894d */ /* 0x000fea0003800000 */
.L_x_114:
[----:B------:R-:W-:Y:S05]  /*81d0*/  BSYNC.RECONVERGENT B0 ;  /* 0x0000000000007941 */ /* 0x000fea0003800200 */
.L_x_111:
[----:B------:R-:W-:-:S04]  /*81e0*/  DEPBAR.LE SB0, 0x0 ;  /* 0x000080000000791a */ /* 0x000fc80000000000 */
[----:B------:R-:W-:Y:S05]  /*81f0*/  EXIT ;  /* 0x000000000000794d */ /* 0x000fea0003800000 */
.L_x_24:
[----:B-1----:R1:W2:Y:S02]  /*8200*/  SYNCS.PHASECHK.TRANS64.TRYWAIT P0, [R0+URZ+0x100], R3 ;  /* 0x00010003000075a7 */ /* 0x0022a400080011ff */
[----:B--2---:R-:W-:Y:S05]  /*8210*/  @!P0 NANOSLEEP.SYNCS 0x989680 ;  /* 0x009896800000895d */ /* 0x004fea0003900000 */
[----:B------:R-:W2:Y:S02]  /*8220*/  @!P0 SYNCS.PHASECHK.TRANS64 P0, [R0+URZ+0x100], R3 ;  /* 0x00010003000085a7 */ /* 0x000ea400080010ff */
[----:B--2---:R-:W-:Y:S05]  /*8230*/  @!P0 BRA `(.L_x_24) ;  /* 0xfffffffc00f08947 */ /* 0x004fea000383ffff */
[----:B------:R-:W-:Y:S05]  /*8240*/  BRA `(.L_x_115) ;  /* 0xffffff9400947947 */ /* 0x000fea000383ffff */
.L_x_27:
[----:B-1----:R-:W-:Y:S07]  /*8250*/  MOV R0, UR33 ;  /* 0x0000002100007c02 */ /* 0x002fee0008000f00 */
.L_x_116:
[----:B-1----:R1:W2:Y:S02]  /*8260*/  SYNCS.PHASECHK.TRANS64.TRYWAIT P0, [R0+URZ+0x30], R3 ;  /* 0x00003003000075a7 */ /* 0x0022a400080011ff */
[----:B--2---:R-:W-:Y:S05]  /*8270*/  @!P0 NANOSLEEP.SYNCS 0x989680 ;  /* 0x009896800000895d */ /* 0x004fea0003900000 */
[----:B------:R-:W2:Y:S02]  /*8280*/  @!P0 SYNCS.PHASECHK.TRANS64 P0, [R0+URZ+0x30], R3 ;  /* 0x00003003000085a7 */ /* 0x000ea400080010ff */
[----:B--2---:R-:W-:Y:S05]  /*8290*/  @!P0 BRA `(.L_x_116) ;  /* 0xfffffffc00f08947 */ /* 0x004fea000383ffff */
[----:B------:R-:W-:Y:S05]  /*82a0*/  BRA `(.L_x_26) ;  /* 0xffffff9400d47947 */ /* 0x000fea000383ffff */
.L_x_34:
[----:B-1----:R-:W-:Y:S07]  /*82b0*/  MOV R0, UR9 ;  /* 0x0000000900007c02 */ /* 0x002fee0008000f00 */
.L_x_117:
[----:B-1----:R1:W2:Y:S02]  /*82c0*/  SYNCS.PHASECHK.TRANS64.TRYWAIT P0, [R0+URZ+0x30], R3 ;  /* 0x00003003000075a7 */ /* 0x0022a400080011ff */
[----:B--2---:R-:W-:Y:S05]  /*82d0*/  @!P0 NANOSLEEP.SYNCS 0x989680 ;  /* 0x009896800000895d */ /* 0x004fea0003900000 */
[----:B------:R-:W2:Y:S02]  /*82e0*/  @!P0 SYNCS.PHASECHK.TRANS64 P0, [R0+URZ+0x30], R3 ;  /* 0x00003003000085a7 */ /* 0x000ea400080010ff */
[----:B--2---:R-:W-:Y:S05]  /*82f0*/  @!P0 BRA `(.L_x_117) ;  /* 0xfffffffc00f08947 */ /* 0x004fea000383ffff */
[----:B------:R-:W-:Y:S05]  /*8300*/  BRA `(.L_x_33) ;  /* 0xffffff9800947947 */ /* 0x000fea000383ffff */
.L_x_39:
[----:B-1----:R1:W2:Y:S02]  /*8310*/  SYNCS.PHASECHK.TRANS64.TRYWAIT P0, [R3+URZ+0x90], R0 ;  /* 0x00009000030075a7 */ /* 0x0022a400080011ff */
[----:B--2---:R-:W-:Y:S05]  /*8320*/  @!P0 NANOSLEEP.SYNCS 0x989680 ;  /* 0x009896800000895d */ /* 0x004fea0003900000 */
[----:B------:R-:W2:Y:S02]  /*8330*/  @!P0 SYNCS.PHASECHK.TRANS64 P0, [R3+URZ+0x90], R0 ;  /* 0x00009000030085a7 */ /* 0x000ea400080010ff */
[----:B--2---:R-:W-:Y:S05]  /*8340*/  @!P0 BRA `(.L_x_39) ;  /* 0xfffffffc00f08947 */ /* 0x004fea000383ffff */
[----:B------:R-:W-:Y:S05]  /*8350*/  BRA `(.L_x_118) ;  /* 0xffffff9c00347947 */ /* 0x000fea000383ffff */
.L_x_43:
[----:B-1----:R-:W-:-:S07]  /*8360*/  MOV R0, UR4 ;  /* 0x0000000400007c02 */ /* 0x002fce0008000f00 */
.L_x_119:
[----:B-1----:R1:W2:Y:S02]  /*8370*/  SYNCS.PHASECHK.TRANS64.TRYWAIT P0, [R0+URZ], R3 ;  /* 0x00000003000075a7 */ /* 0x0022a400080011ff */
[----:B--2---:R-:W-:Y:S05]  /*8380*/  @!P0 NANOSLEEP.SYNCS 0x989680 ;  /* 0x009896800000895d */ /* 0x004fea0003900000 */
[----:B------:R-:W2:Y:S02]  /*8390*/  @!P0 SYNCS.PHASECHK.TRANS64 P0, [R0+URZ], R3 ;  /* 0x00000003000085a7 */ /* 0x000ea400080010ff */
[----:B--2---:R-:W-:Y:S05]  /*83a0*/  @!P0 BRA `(.L_x_119) ;  /* 0xfffffffc00f08947 */ /* 0x004fea000383ffff */
[----:B------:R-:W-:Y:S05]  /*83b0*/  BRA `(.L_x_120) ;  /* 0xffffffa000d87947 */ /* 0x000fea000383ffff */
.L_x_44:
[----:B------:R-:W-:-:S07]  /*83c0*/  MOV R0, UR5 ;  /* 0x0000000500007c02 */ /* 0x000fce0008000f00 */
.L_x_121:
[----:B-1----:R1:W2:Y:S02]  /*83d0*/  SYNCS.PHASECHK.TRANS64.TRYWAIT P0, [R0+URZ], R3 ;  /* 0x00000003000075a7 */ /* 0x0022a400080011ff */
[----:B--2---:R-:W-:Y:S05]  /*83e0*/  @!P0 NANOSLEEP.SYNCS 0x989680 ;  /* 0x009896800000895d */ /* 0x004fea0003900000 */
[----:B------:R-:W2:Y:S02]  /*83f0*/  @!P0 SYNCS.PHASECHK.TRANS64 P0, [R0+URZ], R3 ;  /* 0x00000003000085a7 */ /* 0x000ea400080010ff */
[----:B--2---:R-:W-:Y:S05]  /*8400*/  @!P0 BRA `(.L_x_121) ;  /* 0xfffffffc00f08947 */ /* 0x004fea000383ffff */
[----:B------:R-:W-:Y:S05]  /*8410*/  BRA `(.L_x_122) ;  /* 0xffffffa000e47947 */ /* 0x000fea000383ffff */
.L_x_45:
[----:B------:R-:W-:-:S07]  /*8420*/  MOV R0, UR5 ;  /* 0x0000000500007c02 */ /* 0x000fce0008000f00 */
.L_x_123:
[----:B-1----:R1:W2:Y:S02]  /*8430*/  SYNCS.PHASECHK.TRANS64.TRYWAIT P0, [R0+URZ], R3 ;  /* 0x00000003000075a7 */ /* 0x0022a400080011ff */
[----:B--2---:R-:W-:Y:S05]  /*8440*/  @!P0 NANOSLEEP.SYNCS 0x989680 ;  /* 0x009896800000895d */ /* 0x004fea0003900000 */
[----:B------:R-:W2:Y:S02]  /*8450*/  @!P0 SYNCS.PHASECHK.TRANS64 P0, [R0+URZ], R3 ;  /* 0x00000003000085a7 */ /* 0x000ea400080010ff */
[----:B--2---:R-:W-:Y:S05]  /*8460*/  @!P0 BRA `(.L_x_123) ;  /* 0xfffffffc00f08947 */ /* 0x004fea000383ffff */
[----:B------:R-:W-:Y:S05]  /*8470*/  BRA `(.L_x_124) ;  /* 0xffffffa000f07947 */ /* 0x000fea000383ffff */
.L_x_46:
[----:B------:R-:W-:-:S07]  /*8480*/  MOV R0, UR5 ;  /* 0x0000000500007c02 */ /* 0x000fce0008000f00 */
.L_x_125:
[----:B-1----:R1:W2:Y:S02]  /*8490*/  SYNCS.PHASECHK.TRANS64.TRYWAIT P0, [R0+URZ], R3 ;  /* 0x00000003000075a7 */ /* 0x0022a400080011ff */
[----:B--2---:R-:W-:Y:S05]  /*84a0*/  @!P0 NANOSLEEP.SYNCS 0x989680 ;  /* 0x009896800000895d */ /* 0x004fea0003900000 */
[----:B------:R-:W2:Y:S02]  /*84b0*/  @!P0 SYNCS.PHASECHK.TRANS64 P0, [R0+URZ], R3 ;  /* 0x00000003000085a7 */ /* 0x000ea400080010ff */
[----:B--2---:R-:W-:Y:S05]  /*84c0*/  @!P0 BRA `(.L_x_125) ;  /* 0xfffffffc00f08947 */ /* 0x004fea000383ffff */
[----:B------:R-:W-:Y:S05]  /*84d0*/  BRA `(.L_x_126) ;  /* 0xffffffa000fc7947 */ /* 0x000fea000383ffff */
.L_x_47:
[----:B------:R-:W-:-:S07]  /*84e0*/  MOV R0, UR5 ;  /* 0x0000000500007c02 */ /* 0x000fce0008000f00 */
.L_x_127:
[----:B-1----:R1:W2:Y:S02]  /*84f0*/  SYNCS.PHASECHK.TRANS64.TRYWAIT P0, [R0+URZ], R3 ;  /* 0x00000003000075a7 */ /* 0x0022a400080011ff */
[----:B--2---:R-:W-:Y:S05]  /*8500*/  @!P0 NANOSLEEP.SYNCS 0x989680 ;  /* 0x009896800000895d */ /* 0x004fea0003900000 */
[----:B------:R-:W2:Y:S02]  /*8510*/  @!P0 SYNCS.PHASECHK.TRANS64 P0, [R0+URZ], R3 ;  /* 0x00000003000085a7 */ /* 0x000ea400080010ff */
[----:B--2---:R-:W-:Y:S05]  /*8520*/  @!P0 BRA `(.L_x_127) ;  /* 0xfffffffc00f08947 */ /* 0x004fea000383ffff */
[----:B------:R-:W-:Y:S05]  /*8530*/  BRA `(.L_x_128) ;  /* 0xffffffa400087947 */ /* 0x000fea000383ffff */
.L_x_50:
[----:B-1----:R1:W2:Y:S02]  /*8540*/  SYNCS.PHASECHK.TRANS64.TRYWAIT P0, [R2+URZ+0xf0], R5 ;  /* 0x0000f005020075a7 */ /* 0x0022a400080011ff */
[----:B--2---:R-:W-:Y:S05]  /*8550*/  @!P0 NANOSLEEP.SYNCS 0x989680 ;  /* 0x009896800000895d */ /* 0x004fea0003900000 */
[----:B------:R-:W2:Y:S02]  /*8560*/  @!P0 SYNCS.PHASECHK.TRANS64 P0, [R2+URZ+0xf0], R5 ;  /* 0x0000f005020085a7 */ /* 0x000ea400080010ff */
[----:B--2---:R-:W-:Y:S05]  /*8570*/  @!P0 BRA `(.L_x_50) ;  /* 0xfffffffc00f08947 */ /* 0x004fea000383ffff */
[----:B------:R-:W-:Y:S05]  /*8580*/  BRA `(.L_x_129) ;  /* 0xffffffa400647947 */ /* 0x000fea000383ffff */
.L_x_51:
[----:B------:R-:W-:-:S07]  /*8590*/  MOV R2, UR4 ;  /* 0x0000000400027c02 */ /* 0x000fce0008000f00 */
.L_x_130:
[----:B-1----:R1:W2:Y:S02]  /*85a0*/  SYNCS.PHASECHK.TRANS64.TRYWAIT P0, [R2+URZ+0xa0], R5 ;  /* 0x0000a005020075a7 */ /* 0x0022a400080011ff */
[----:B--2---:R-:W-:Y:S05]  /*85b0*/  @!P0 NANOSLEEP.SYNCS 0x989680 ;  /* 0x009896800000895d */ /* 0x004fea0003900000 */
[----:B------:R-:W2:Y:S02]  /*85c0*/  @!P0 SYNCS.PHASECHK.TRANS64 P0, [R2+URZ+0xa0], R5 ;  /* 0x0000a005020085a7 */ /* 0x000ea400080010ff */
[----:B--2---:R-:W-:Y:S05]  /*85d0*/  @!P0 BRA `(.L_x_130) ;  /* 0xfffffffc00f08947 */ /* 0x004fea000383ffff */
[----:B------:R-:W-:Y:S05]  /*85e0*/  BRA `(.L_x_131) ;  /* 0xffffffa400747947 */ /* 0x000fea000383ffff */
.L_x_52:
[----:B-1----:R1:W2:Y:S02]  /*85f0*/  SYNCS.PHASECHK.TRANS64.TRYWAIT P1, [R2+URZ+0x90], R5 ;  /* 0x00009005020075a7 */ /* 0x0022a400080211ff */
[----:B--2---:R-:W-:Y:S05]  /*8600*/  @!P1 NANOSLEEP.SYNCS 0x989680 ;  /* 0x009896800000995d */ /* 0x004fea0003900000 */
[----:B------:R-:W2:Y:S02]  /*8610*/  @!P1 SYNCS.PHASECHK.TRANS64 P1, [R2+URZ+0x90], R5 ;  /* 0x00009005020095a7 */ /* 0x000ea400080210ff */
[----:B--2---:R-:W-:Y:S05]  /*8620*/  @!P1 BRA `(.L_x_52) ;  /* 0xfffffffc00f09947 */ /* 0x004fea000383ffff */
[----:B------:R-:W-:Y:S05]  /*8630*/  BRA `(.L_x_132) ;  /* 0xffffffa400a47947 */ /* 0x000fea000383ffff */
.L_x_55:
[----:B------:R-:W-:-:S07]  /*8640*/  MOV R0, UR4 ;  /* 0x0000000400007c02 */ /* 0x000fce0008000f00 */
.L_x_133:
[----:B-1----:R1:W2:Y:S02]  /*8650*/  SYNCS.PHASECHK.TRANS64.TRYWAIT P0, [R0+URZ+0xa0], R3 ;  /* 0x0000a003000075a7 */ /* 0x0022a400080011ff */
[----:B--2---:R-:W-:Y:S05]  /*8660*/  @!P0 NANOSLEEP.SYNCS 0x989680 ;  /* 0x009896800000895d */ /* 0x004fea0003900000 */
[----:B------:R-:W2:Y:S02]  /*8670*/  @!P0 SYNCS.PHASECHK.TRANS64 P0, [R0+URZ+0xa0], R3 ;  /* 0x0000a003000085a7 */ /* 0x000ea400080010ff */
[----:B--2---:R-:W-:Y:S05]  /*8680*/  @!P0 BRA `(.L_x_133) ;  /* 0xfffffffc00f08947 */ /* 0x004fea000383ffff */
[----:B------:R-:W-:Y:S05]  /*8690*/  BRA `(.L_x_54) ;  /* 0xffffffa400f87947 */ /* 0x000fea000383ffff */
.L_x_62:
[----:B-1----:R1:W2:Y:S02]  /*86a0*/  SYNCS.PHASECHK.TRANS64.TRYWAIT P1, [R0+URZ+0x90], R5 ;  /* 0x00009005000075a7 */ /* 0x0022a400080211ff */
[----:B--2---:R-:W-:Y:S05]  /*86b0*/  @!P1 NANOSLEEP.SYNCS 0x989680 ;  /* 0x009896800000995d */ /* 0x004fea0003900000 */
[----:B------:R-:W2:Y:S02]  /*86c0*/  @!P1 SYNCS.PHASECHK.TRANS64 P1, [R0+URZ+0x90], R5 ;  /* 0x00009005000095a7 */ /* 0x000ea400080210ff */
[----:B--2---:R-:W-:Y:S05]  /*86d0*/  @!P1 BRA `(.L_x_62) ;  /* 0xfffffffc00f09947 */ /* 0x004fea000383ffff */
[----:B------:R-:W-:Y:S05]  /*86e0*/  BRA `(.L_x_134) ;  /* 0xffffffac006c7947 */ /* 0x000fea000383ffff */
.L_x_63:
[----:B------:R-:W-:-:S07]  /*86f0*/  MOV R3, UR31 ;  /* 0x0000001f00037c02 */ /* 0x000fce0008000f00 */
.L_x_135:
[----:B-1----:R1:W2:Y:S02]  /*8700*/  SYNCS.PHASECHK.TRANS64.TRYWAIT P0, [R3+URZ+0xd0], R0 ;  /* 0x0000d000030075a7 */ /* 0x0022a400080011ff */
[----:B--2---:R-:W-:Y:S05]  /*8710*/  @!P0 NANOSLEEP.SYNCS 0x989680 ;  /* 0x009896800000895d */ /* 0x004fea0003900000 */
[----:B------:R-:W2:Y:S02]  /*8720*/  @!P0 SYNCS.PHASECHK.TRANS64 P0, [R3+URZ+0xd0], R0 ;  /* 0x0000d000030085a7 */ /* 0x000ea400080010ff */
[----:B--2---:R-:W-:Y:S05]  /*8730*/  @!P0 BRA `(.L_x_135) ;  /* 0xfffffffc00f08947 */ /* 0x004fea000383ffff */
[----:B------:R-:W-:Y:S05]  /*8740*/  BRA `(.L_x_136) ;  /* 0xffffffac00b87947 */ /* 0x000fea000383ffff */
.L_x_66:
[----:B------:R-:W-:Y:S07]  /*8750*/  MOV R0, UR7 ;  /* 0x0000000700007c02 */ /* 0x000fee0008000f00 */
.L_x_137:
[----:B-1----:R1:W2:Y:S02]  /*8760*/  SYNCS.PHASECHK.TRANS64.TRYWAIT P0, [R0+URZ], R3 ;  /* 0x00000003000075a7 */ /* 0x0022a400080011ff */
[----:B--2---:R-:W-:Y:S05]  /*8770*/  @!P0 NANOSLEEP.SYNCS 0x989680 ;  /* 0x009896800000895d */ /* 0x004fea0003900000 */
[----:B------:R-:W2:Y:S02]  /*8780*/  @!P0 SYNCS.PHASECHK.TRANS64 P0, [R0+URZ], R3 ;  /* 0x00000003000085a7 */ /* 0x000ea400080010ff */
[----:B--2---:R-:W-:Y:S05]  /*8790*/  @!P0 BRA `(.L_x_137) ;  /* 0xfffffffc00f08947 */ /* 0x004fea000383ffff */
[----:B------:R-:W-:Y:S05]  /*87a0*/  BRA `(.L_x_65) ;  /* 0xffffffac00d47947 */ /* 0x000fea000383ffff */
.L_x_69:
[----:B------:R-:W-:-:S07]  /*87b0*/  MOV R0, UR4 ;  /* 0x0000000400007c02 */ /* 0x000fce0008000f00 */
.L_x_138:
[----:B--2---:R2:W4:Y:S02]  /*87c0*/  SYNCS.PHASECHK.TRANS64.TRYWAIT P0, [R0+URZ], R3 ;  /* 0x00000003000075a7 */ /* 0x00452400080011ff */
[----:B----4-:R-:W-:Y:S05]  /*87d0*/  @!P0 NANOSLEEP.SYNCS 0x989680 ;  /* 0x009896800000895d */ /* 0x010fea0003900000 */
[----:B------:R-:W4:Y:S02]  /*87e0*/  @!P0 SYNCS.PHASECHK.TRANS64 P0, [R0+URZ], R3 ;  /* 0x00000003000085a7 */ /* 0x000f2400080010ff */
[----:B----4-:R-:W-:Y:S05]  /*87f0*/  @!P0 BRA `(.L_x_138) ;  /* 0xfffffffc00f08947 */ /* 0x010fea000383ffff */
[----:B------:R-:W-:Y:S05]  /*8800*/  BRA `(.L_x_139) ;  /* 0xffffffb000b07947 */ /* 0x000fea000383ffff */
.L_x_70:
[----:B------:R-:W-:-:S07]  /*8810*/  MOV R0, UR5 ;  /* 0x0000000500007c02 */ /* 0x000fce0008000f00 */
.L_x_140:
[----:B-1----:R1:W2:Y:S02]  /*8820*/  SYNCS.PHASECHK.TRANS64.TRYWAIT P0, [R0+URZ], R3 ;  /* 0x00000003000075a7 */ /* 0x0022a400080011ff */
[----:B--2---:R-:W-:Y:S05]  /*8830*/  @!P0 NANOSLEEP.SYNCS 0x989680 ;  /* 0x009896800000895d */ /* 0x004fea0003900000 */
[----:B------:R-:W2:Y:S02]  /*8840*/  @!P0 SYNCS.PHASECHK.TRANS64 P0, [R0+URZ], R3 ;  /* 0x00000003000085a7 */ /* 0x000ea400080010ff */
[----:B--2---:R-:W-:Y:S05]  /*8850*/  @!P0 BRA `(.L_x_140) ;  /* 0xfffffffc00f08947 */ /* 0x004fea000383ffff */
[----:B------:R-:W-:Y:S05]  /*8860*/  BRA `(.L_x_141) ;  /* 0xffffffb000bc7947 */ /* 0x000fea000383ffff */
.L_x_71:
[----:B------:R-:W-:-:S07]  /*8870*/  MOV R0, UR5 ;  /* 0x0000000500007c02 */ /* 0x000fce0008000f00 */
.L_x_142:
[----:B-1----:R1:W2:Y:S02]  /*8880*/  SYNCS.PHASECHK.TRANS64.TRYWAIT P0, [R0+URZ], R3 ;  /* 0x00000003000075a7 */ /* 0x0022a400080011ff */
[----:B--2---:R-:W-:Y:S05]  /*8890*/  @!P0 NANOSLEEP.SYNCS 0x989680 ;  /* 0x009896800000895d */ /* 0x004fea0003900000 */
[----:B------:R-:W2:Y:S02]  /*88a0*/  @!P0 SYNCS.PHASECHK.TRANS64 P0, [R0+URZ], R3 ;  /* 0x00000003000085a7 */ /* 0x000ea400080010ff */
[----:B--2---:R-:W-:Y:S05]  /*88b0*/  @!P0 BRA `(.L_x_142) ;  /* 0xfffffffc00f08947 */ /* 0x004fea000383ffff */
[----:B------:R-:W-:Y:S05]  /*88c0*/  BRA `(.L_x_143) ;  /* 0xffffffb000c87947 */ /* 0x000fea000383ffff */
.L_x_72:
[----:B------:R-:W-:-:S07]  /*88d0*/  MOV R0, UR4 ;  /* 0x0000000400007c02 */ /* 0x000fce0008000f00 */
.L_x_144:
[----:B-1----:R1:W2:Y:S02]  /*88e0*/  SYNCS.PHASECHK.TRANS64.TRYWAIT P0, [R0+URZ], R3 ;  /* 0x00000003000075a7 */ /* 0x0022a400080011ff */
[----:B--2---:R-:W-:Y:S05]  /*88f0*/  @!P0 NANOSLEEP.SYNCS 0x989680 ;  /* 0x009896800000895d */ /* 0x004fea0003900000 */
[----:B------:R-:W2:Y:S02]  /*8900*/  @!P0 SYNCS.PHASECHK.TRANS64 P0, [R0+URZ], R3 ;  /* 0x00000003000085a7 */ /* 0x000ea400080010ff */
[----:B--2---:R-:W-:Y:S05]  /*8910*/  @!P0 BRA `(.L_x_144) ;  /* 0xfffffffc00f08947 */ /* 0x004fea000383ffff */
[----:B------:R-:W-:Y:S05]  /*8920*/  BRA `(.L_x_145) ;  /* 0xffffffb000d47947 */ /* 0x000fea000383ffff */
.L_x_77:
[----:B--2---:R2:W3:Y:S02]  /*8930*/  SYNCS.PHASECHK.TRANS64.TRYWAIT P0, [R3+URZ+0x90], R0 ;  /* 0x00009000030075a7 */ /* 0x0044e400080011ff */
[----:B---3--:R-:W-:Y:S05]  /*8940*/  @!P0 NANOSLEEP.SYNCS 0x989680 ;  /* 0x009896800000895d */ /* 0x008fea0003900000 */
[----:B------:R-:W3:Y:S02]  /*8950*/  @!P0 SYNCS.PHASECHK.TRANS64 P0, [R3+URZ+0x90], R0 ;  /* 0x00009000030085a7 */ /* 0x000ee400080010ff */
[----:B---3--:R-:W-:Y:S05]  /*8960*/  @!P0 BRA `(.L_x_77) ;  /* 0xfffffffc00f08947 */ /* 0x008fea000383ffff */
[----:B------:R-:W-:Y:S05]  /*8970*/  BRA `(.L_x_146) ;  /* 0xffffffb400f87947 */ /* 0x000fea000383ffff */
.L_x_80:
[----:B------:R-:W-:Y:S07]  /*8980*/  MOV R0, UR6 ;  /* 0x0000000600007c02 */ /* 0x000fee0008000f00 */
.L_x_147:
[----:B--2---:R2:W3:Y:S02]  /*8990*/  SYNCS.PHASECHK.TRANS64.TRYWAIT P1, [R0+URZ+0x88], R3 ;  /* 0x00008803000075a7 */ /* 0x0044e400080211ff */
[----:B---3--:R-:W-:Y:S05]  /*89a0*/  @!P1 NANOSLEEP.SYNCS 0x989680 ;  /* 0x009896800000995d */ /* 0x008fea0003900000 */
[----:B------:R-:W3:Y:S02]  /*89b0*/  @!P1 SYNCS.PHASECHK.TRANS64 P1, [R0+URZ+0x88], R3 ;  /* 0x00008803000095a7 */ /* 0x000ee400080210ff */
[----:B---3--:R-:W-:Y:S05]  /*89c0*/  @!P1 BRA `(.L_x_147) ;  /* 0xfffffffc00f09947 */ /* 0x008fea000383ffff */
[----:B------:R-:W-:Y:S05]  /*89d0*/  BRA `(.L_x_79) ;  /* 0xffffffbc00687947 */ /* 0x000fea000383ffff */
.L_x_83:
[----:B------:R-:W-:Y:S07]  /*89e0*/  MOV R3, UR7 ;  /* 0x0000000700037c02 */ /* 0x000fee0008000f00 */
.L_x_148:
[----:B--2---:R2:W3:Y:S02]  /*89f0*/  SYNCS.PHASECHK.TRANS64.TRYWAIT P2, [R3+URZ+0x70], R0 ;  /* 0x00007000030075a7 */ /* 0x0044e400080411ff */
[----:B---3--:R-:W-:Y:S05]  /*8a00*/  @!P2 NANOSLEEP.SYNCS 0x989680 ;  /* 0x009896800000a95d */ /* 0x008fea0003900000 */
[----:B------:R-:W3:Y:S02]  /*8a10*/  @!P2 SYNCS.PHASECHK.TRANS64 P2, [R3+URZ+0x70], R0 ;  /* 0x000070000300a5a7 */ /* 0x000ee400080410ff */
[----:B---3--:R-:W-:Y:S05]  /*8a20*/  @!P2 BRA `(.L_x_148) ;  /* 0xfffffffc00f0a947 */ /* 0x008fea000383ffff */
[----:B------:R-:W-:Y:S05]  /*8a30*/  BRA `(.L_x_149) ;  /* 0xffffffbc00c47947 */ /* 0x000fea000383ffff */
.L_x_85:
[----:B------:R-:W-:-:S07]  /*8a40*/  MOV R0, UR4 ;  /* 0x0000000400007c02 */ /* 0x000fce0008000f00 */
.L_x_150:
[----:B---3--:R3:W4:Y:S02]  /*8a50*/  SYNCS.PHASECHK.TRANS64.TRYWAIT P0, [R0+URZ], R3 ;  /* 0x00000003000075a7 */ /* 0x00872400080011ff */
[----:B----4-:R-:W-:Y:S05]  /*8a60*/  @!P0 NANOSLEEP.SYNCS 0x989680 ;  /* 0x009896800000895d */ /* 0x010fea0003900000 */
[----:B------:R-:W4:Y:S02]  /*8a70*/  @!P0 SYNCS.PHASECHK.TRANS64 P0, [R0+URZ], R3 ;  /* 0x00000003000085a7 */ /* 0x000f2400080010ff */
[----:B----4-:R-:W-:Y:S05]  /*8a80*/  @!P0 BRA `(.L_x_150) ;  /* 0xfffffffc00f08947 */ /* 0x010fea000383ffff */
[----:B------:R-:W-:Y:S05]  /*8a90*/  BRA `(.L_x_151) ;  /* 0xffffffc000b47947 */ /* 0x000fea000383ffff */
.L_x_87:
[----:B--2---:R2:W4:Y:S02]  /*8aa0*/  SYNCS.PHASECHK.TRANS64.TRYWAIT P0, [R8+URZ+0x90], R3 ;  /* 0x00009003080075a7 */ /* 0x00452400080011ff */
[----:B----4-:R-:W-:Y:S05]  /*8ab0*/  @!P0 NANOSLEEP.SYNCS 0x989680 ;  /* 0x009896800000895d */ /* 0x010fea0003900000 */
[----:B------:R-:W4:Y:S02]  /*8ac0*/  @!P0 SYNCS.PHASECHK.TRANS64 P0, [R8+URZ+0x90], R3 ;  /* 0x00009003080085a7 */ /* 0x000f2400080010ff */
[----:B----4-:R-:W-:Y:S05]  /*8ad0*/  @!P0 BRA `(.L_x_87) ;  /* 0xfffffffc00f08947 */ /* 0x010fea000383ffff */
[----:B------:R-:W-:Y:S05]  /*8ae0*/  BRA `(.L_x_152) ;  /* 0xffffffc400947947 */ /* 0x000fea000383ffff */
.L_x_97:
[----:B-1----:R1:W2:Y:S02]  /*8af0*/  SYNCS.PHASECHK.TRANS64.TRYWAIT P0, [R0+URZ+0x60], R3 ;  /* 0x00006003000075a7 */ /* 0x0022a400080011ff */
[----:B--2---:R-:W-:Y:S05]  /*8b00*/  @!P0 NANOSLEEP.SYNCS 0x989680 ;  /* 0x009896800000895d */ /* 0x004fea0003900000 */
[----:B------:R-:W2:Y:S02]  /*8b10*/  @!P0 SYNCS.PHASECHK.TRANS64 P0, [R0+URZ+0x60], R3 ;  /* 0x00006003000085a7 */ /* 0x000ea400080010ff */
[----:B--2---:R-:W-:Y:S05]  /*8b20*/  @!P0 BRA `(.L_x_97) ;  /* 0xfffffffc00f08947 */ /* 0x004fea000383ffff */
[----:B------:R-:W-:Y:S05]  /*8b30*/  BRA `(.L_x_96) ;  /* 0xffffffd000f07947 */ /* 0x000fea000383ffff */
.L_x_99:
[----:B-1----:R1:W3:Y:S02]  /*8b40*/  SYNCS.PHASECHK.TRANS64.TRYWAIT P1, [R151+URZ+0xb0], R4 ;  /* 0x0000b004970075a7 */ /* 0x0022e400080211ff */
[----:B---3--:R-:W-:Y:S05]  /*8b50*/  @!P1 NANOSLEEP.SYNCS 0x989680 ;  /* 0x009896800000995d */ /* 0x008fea0003900000 */
[----:B------:R-:W3:Y:S02]  /*8b60*/  @!P1 SYNCS.PHASECHK.TRANS64 P1, [R151+URZ+0xb0], R4 ;  /* 0x0000b004970095a7 */ /* 0x000ee400080210ff */
[----:B---3--:R-:W-:Y:S05]  /*8b70*/  @!P1 BRA `(.L_x_99) ;  /* 0xfffffffc00f09947 */ /* 0x008fea000383ffff */
[----:B------:R-:W-:Y:S05]  /*8b80*/  BRA `(.L_x_98) ;  /* 0xffffffd400a07947 */ /* 0x000fea000383ffff */
        .weak           $__internal_0_$__cuda_sm10x_tcgen05_guardrail_trap_col_being_dealloced_not_returned_by_alloc
        .type           $__internal_0_$__cuda_sm10x_tcgen05_guardrail_trap_col_being_dealloced_not_returned_by_alloc,@function
        .size           $__internal_0_$__cuda_sm10x_tcgen05_guardrail_trap_col_being_dealloced_not_returned_by_alloc,($__internal_1_$__cuda_sm10x_tcgen05_guardrail_trap_phase_invalid_during_alloc - $__internal_0_$__cuda_sm10x_tcgen05_guardrail_trap_col_being_dealloced_not_returned_by_alloc)
$__internal_0_$__cuda_sm10x_tcgen05_guardrail_trap_col_being_dealloced_not_returned_by_alloc:
[----:B------:R-:W-:Y:S05]  /*8b90*/  BPT.TRAP 0x1 ;  /* 0x000000040000795c */ /* 0x000fea0000300000 */
[----:B------:R-:W-:-:S04]  /*8ba0*/  HFMA2 R3, -RZ, RZ, 0, 0 ;  /* 0x00000000ff037431 */ /* 0x000fc800000001ff */
[----:B------:R-:W-:Y:S05]  /*8bb0*/  RET.REL.NODEC R2 `(_ZN7cutlass13device_kernelINS_4gemm6kernel13GemmUniversalIN4cute5tupleIJiiiiEEENS1_10collective13CollectiveMmaINS1_35MainloopSm100TmaUmmaWarpSpecializedILi6ELi2ELi4ENS5_IJNS4_1CILi2EEENSA_ILi1EEESC_EEEEENS5_IJNSA_ILi64EEENSA_ILi160EEESF_EEENS_6half_tENS5_IJlSC_lEEESI_SJ_NS4_8TiledMMAINS4_8MMA_AtomIJNS4_20SM100_MMA_F16BF16_SSISI_SI_fLi64ELi160ELNS4_4UMMA5MajorE0ELSO_0ELNSN_7ScaleInE0ELSP_0EEEEEENS4_6LayoutINS5_IJSC_SC_SC_EEENS5_IJNSA_ILi0EEESU_SU_EEEEENS5_IJNS4_10UnderscoreESX_SX_EEEEENS4_13SM90_TMA_LOADENS4_14ComposedLayoutINS4_7SwizzleILi3ELi4ELi3EEENS4_18smem_ptr_flag_bitsILi16EEENSS_INS5_IJNSA_ILi8EEESF_EEENS5_IJSF_SC_EEEEEEEvNS4_8identityENS4_23SM90_TMA_LOAD_MULTICASTES1A_vS1B_EENS_8epilogue10collective18CollectiveEpilogueINS1E_23Sm100TmaWarpSpecializedILi2ELi1ELi80ELb1ELb0EEEJSH_NS5_IJNSS_ISF_SC_EENSS_ISG_SC_EEEEESI_SJ_SI_SJ_NS1E_6fusion15FusionCallbacksIS1I_NS1M_17LinearCombinationISI_fSI_fLNS_15FloatRoundStyleE2EEESH_S1L_JEEENS4_5SM1004TMEM4LOAD26SM100_TMEM_LOAD_16dp256b4xES10_NS11_INS12_ILi2ELi4ELi3EEES15_NSS_INS5_IJS16_NSA_ILi32EEEEEENS5_IJS1X_SC_EEEEEEENS4_17SM75_U32x4_LDSM_NENS4_14SM90_TMA_STOREES21_NS4_17SM90_U32x4_STSM_NENS4_39AutoVectorizingCopyWithAssumedAlignmentILi128EEEEEEvvEEEEvNT_6ParamsE) ;  /* 0xffffff7402107950 */ /* 0x000fea0003c3ffff */
        .weak           $__internal_1_$__cuda_sm10x_tcgen05_guardrail_trap_phase_invalid_during_alloc
        .type           $__internal_1_$__cuda_sm10x_tcgen05_guardrail_trap_phase_invalid_during_alloc,@function
        .size           $__internal_1_$__cuda_sm10x_tcgen05_guardrail_trap_phase_invalid_during_alloc,($__internal_2_$__cuda_sm10x_tcgen05_guardrail_trap_unallocated_columns_being_dealloced - $__internal_1_$__cuda_sm10x_tcgen05_guardrail_trap_phase_invalid_during_alloc)
$__internal_1_$__cuda_sm10x_tcgen05_guardrail_trap_phase_invalid_during_alloc:
[----:B------:R-:W-:Y:S05]  /*8bc0*/  BPT.TRAP 0x1 ;  /* 0x000000040000795c */ /* 0x000fea0000300000 */
[----:B------:R-:W-:-:S04]  /*8bd0*/  MOV R5, 0x0 ;  /* 0x0000000000057802 */ /* 0x000fc80000000f00 */
[----:B------:R-:W-:Y:S05]  /*8be0*/  RET.REL.NODEC R4 `(_ZN7cutlass13device_kernelINS_4gemm6kernel13GemmUniversalIN4cute5tupleIJiiiiEEENS1_10collective13CollectiveMmaINS1_35MainloopSm100TmaUmmaWarpSpecializedILi6ELi2ELi4ENS5_IJNS4_1CILi2EEENSA_ILi1EEESC_EEEEENS5_IJNSA_ILi64EEENSA_ILi160EEESF_EEENS_6half_tENS5_IJlSC_lEEESI_SJ_NS4_8TiledMMAINS4_8MMA_AtomIJNS4_20SM100_MMA_F16BF16_SSISI_SI_fLi64ELi160ELNS4_4UMMA5MajorE0ELSO_0ELNSN_7ScaleInE0ELSP_0EEEEEENS4_6LayoutINS5_IJSC_SC_SC_EEENS5_IJNSA_ILi0EEESU_SU_EEEEENS5_IJNS4_10UnderscoreESX_SX_EEEEENS4_13SM90_TMA_LOADENS4_14ComposedLayoutINS4_7SwizzleILi3ELi4ELi3EEENS4_18smem_ptr_flag_bitsILi16EEENSS_INS5_IJNSA_ILi8EEESF_EEENS5_IJSF_SC_EEEEEEEvNS4_8identityENS4_23SM90_TMA_LOAD_MULTICASTES1A_vS1B_EENS_8epilogue10collective18CollectiveEpilogueINS1E_23Sm100TmaWarpSpecializedILi2ELi1ELi80ELb1ELb0EEEJSH_NS5_IJNSS_ISF_SC_EENSS_ISG_SC_EEEEESI_SJ_SI_SJ_NS1E_6fusion15FusionCallbacksIS1I_NS1M_17LinearCombinationISI_fSI_fLNS_15FloatRoundStyleE2EEESH_S1L_JEEENS4_5SM1004TMEM4LOAD26SM100_TMEM_LOAD_16dp256b4xES10_NS11_INS12_ILi2ELi4ELi3EEES15_NSS_INS5_IJS16_NSA_ILi32EEEEEENS5_IJS1X_SC_EEEEEEENS4_17SM75_U32x4_LDSM_NENS4_14SM90_TMA_STOREES21_NS4_17SM90_U32x4_STSM_NENS4_39AutoVectorizingCopyWithAssumedAlignmentILi128EEEEEEvvEEEEvNT_6ParamsE) ;  /* 0xffffff7404047950 */ /* 0x000fea0003c3ffff */
        .weak           $__internal_2_$__cuda_sm10x_tcgen05_guardrail_trap_unallocated_columns_being_dealloced
        .type           $__internal_2_$__cuda_sm10x_tcgen05_guardrail_trap_unallocated_columns_being_dealloced,@function
        .size           $__internal_2_$__cuda_sm10x_tcgen05_guardrail_trap_unallocated_columns_being_dealloced,(.L_x_154 - $__internal_2_$__cuda_sm10x_tcgen05_guardrail_trap_unallocated_columns_being_dealloced)
$__internal_2_$__cuda_sm10x_tcgen05_guardrail_trap_unallocated_columns_being_dealloced:
[----:B------:R-:W-:Y:S05]  /*8bf0*/  BPT.TRAP 0x1 ;  /* 0x000000040000795c */ /* 0x000fea0000300000 */
[----:B------:R-:W-:-:S04]  /*8c00*/  HFMA2 R3, -RZ, RZ, 0, 0 ;  /* 0x00000000ff037431 */ /* 0x000fc800000001ff */
[----:B------:R-:W-:Y:S05]  /*8c10*/  RET.REL.NODEC R2 `(_ZN7cutlass13device_kernelINS_4gemm6kernel13GemmUniversalIN4cute5tupleIJiiiiEEENS1_10collective13CollectiveMmaINS1_35MainloopSm100TmaUmmaWarpSpecializedILi6ELi2ELi4ENS5_IJNS4_1CILi2EEENSA_ILi1EEESC_EEEEENS5_IJNSA_ILi64EEENSA_ILi160EEESF_EEENS_6half_tENS5_IJlSC_lEEESI_SJ_NS4_8TiledMMAINS4_8MMA_AtomIJNS4_20SM100_MMA_F16BF16_SSISI_SI_fLi64ELi160ELNS4_4UMMA5MajorE0ELSO_0ELNSN_7ScaleInE0ELSP_0EEEEEENS4_6LayoutINS5_IJSC_SC_SC_EEENS5_IJNSA_ILi0EEESU_SU_EEEEENS5_IJNS4_10UnderscoreESX_SX_EEEEENS4_13SM90_TMA_LOADENS4_14ComposedLayoutINS4_7SwizzleILi3ELi4ELi3EEENS4_18smem_ptr_flag_bitsILi16EEENSS_INS5_IJNSA_ILi8EEESF_EEENS5_IJSF_SC_EEEEEEEvNS4_8identityENS4_23SM90_TMA_LOAD_MULTICASTES1A_vS1B_EENS_8epilogue10collective18CollectiveEpilogueINS1E_23Sm100TmaWarpSpecializedILi2ELi1ELi80ELb1ELb0EEEJSH_NS5_IJNSS_ISF_SC_EENSS_ISG_SC_EEEEESI_SJ_SI_SJ_NS1E_6fusion15FusionCallbacksIS1I_NS1M_17LinearCombinationISI_fSI_fLNS_15FloatRoundStyleE2EEESH_S1L_JEEENS4_5SM1004TMEM4LOAD26SM100_TMEM_LOAD_16dp256b4xES10_NS11_INS12_ILi2ELi4ELi3EEES15_NSS_INS5_IJS16_NSA_ILi32EEEEEENS5_IJS1X_SC_EEEEEEENS4_17SM75_U32x4_LDSM_NENS4_14SM90_TMA_STOREES21_NS4_17SM90_U32x4_STSM_NENS4_39AutoVectorizingCopyWithAssumedAlignmentILi128EEEEEEvvEEEEvNT_6ParamsE) ;  /* 0xffffff7002f87950 */ /* 0x000fea0003c3ffff */
.L_x_153:
[----:B------:R-:W-:-:S00]  /*8c20*/  BRA `(.L_x_153) ;  /* 0xfffffffc00fc7947 */ /* 0x000fc0000383ffff */
[----:B------:R-:W-:-:S00]  /*8c30*/  NOP ;  /* 0x0000000000007918 */ /* 0x000fc00000000000 */
        /* <DEDUP_REMOVED lines=12> */
.L_x_154:


//--------------------- .nv.global.init           --------------------------
	.section	.nv.global.init,"aw",@progbits
.nv.global.init:
	.type		$str$27,@object
	.size		$str$27,($str$28 - $str$27)
$str$27:
        /*0000*/ 	.byte	0x28, 0x61, 0x64, 0x64, 0x72, 0x65, 0x73, 0x73, 0x20, 0x26, 0x20, 0x6d, 0x61, 0x73, 0x6b, 0x29
        /*0010*/ 	.byte	0x20, 0x3d, 0x3d, 0x20, 0x30, 0x00
	.type		$str$28,@object
	.size		$str$28,($str$26 - $str$28)
$str$28:
        /*0016*/ 	.byte	0x2f, 0x74, 0x6d, 0x70, 0x2f, 0x63, 0x75, 0x74, 0x6c, 0x61, 0x73, 0x73, 0x5f, 0x73, 0x77, 0x65
        /*0026*/ 	.byte	0x65, 0x70, 0x5f, 0x73, 0x72, 0x63, 0x2f, 0x69, 0x6e, 0x63, 0x6c, 0x75, 0x64, 0x65, 0x2f, 0x63
        /*0036*/ 	.byte	0x75, 0x74, 0x65, 0x2f, 0x70, 0x6f, 0x69, 0x6e, 0x74, 0x65, 0x72, 0x5f, 0x66, 0x6c, 0x61, 0x67
        /*0046*/ 	.byte	0x67, 0x65, 0x64, 0x2e, 0x68, 0x70, 0x70, 0x00
	.type		$str$26,@object
	.size		$str$26,($str$25 - $str$26)
$str$26:
        /*004e*/ 	.byte	0x2f, 0x74, 0x6d, 0x70, 0x2f, 0x63, 0x75, 0x74, 0x6c, 0x61, 0x73, 0x73, 0x5f, 0x73, 0x77, 0x65
        /*005e*/ 	.byte	0x65, 0x70, 0x5f, 0x73, 0x72, 0x63, 0x2f, 0x69, 0x6e, 0x63, 0x6c, 0x75, 0x64, 0x65, 0x2f, 0x63
        /*006e*/ 	.byte	0x75, 0x74, 0x65, 0x2f, 0x61, 0x74, 0x6f, 0x6d, 0x2f, 0x63, 0x6f, 0x70, 0x79, 0x5f, 0x74, 0x72
        /*007e*/ 	.byte	0x61, 0x69, 0x74, 0x73, 0x5f, 0x73, 0x6d, 0x31, 0x30, 0x30, 0x2e, 0x68, 0x70, 0x70, 0x00
	.type		$str$25,@object
	.size		$str$25,(__unnamed_1 - $str$25)
$str$25:
        /*008d*/ 	.byte	0x28, 0x28, 0x75, 0x69, 0x6e, 0x74, 0x33, 0x32, 0x5f, 0x74, 0x28, 0x74, 0x68, 0x72, 0x65, 0x61
        /*009d*/ 	.byte	0x64, 0x49, 0x64, 0x78, 0x2e, 0x78, 0x29, 0x20, 0x2f, 0x20, 0x33, 0x32, 0x29, 0x20, 0x25, 0x20
        /*00ad*/ 	.byte	0x34, 0x29, 0x20, 0x3d, 0x3d, 0x20, 0x28, 0x28, 0x28, 0x74, 0x6d, 0x65, 0x6d, 0x5f, 0x61, 0x64
        /*00bd*/ 	.byte	0x64, 0x72, 0x20, 0x3e, 0x3e, 0x20, 0x31, 0x36, 0x29, 0x20, 0x2f, 0x20, 0x33, 0x32, 0x29, 0x20
        /*00cd*/ 	.byte	0x25, 0x20, 0x34, 0x29, 0x00
	.type		__unnamed_1,@object
	.size		__unnamed_1,(__unnamed_2 - __unnamed_1)
__unnamed_1:
        /*00d2*/ 	.byte	0x61, 0x75, 0x74, 0x6f, 0x20, 0x63, 0x75, 0x74, 0x65, 0x3a, 0x3a, 0x61, 0x73, 0x5f, 0x70, 0x6f
        /* <DEDUP_REMOVED lines=24> */
        /*0262*/ 	.byte	0x32, 0x34, 0x30, 0x3e, 0x3e, 0x3e, 0x3e, 0x5d, 0x00
	.type		__unnamed_2,@object
	.size		__unnamed_2,(.L_2 - __unnamed_2)
__unnamed_2:
        /* <DEDUP_REMOVED lines=45> */
        /*053b*/ 	.byte	0x3e, 0x3e, 0x3e, 0x5d, 0x00
.L_2:


//--------------------- .nv.shared._ZN7cutlass13device_kernelINS_4gemm6kernel13GemmUniversalIN4cute5tupleIJiiiiEEENS1_10collective13CollectiveMmaINS1_35MainloopSm100TmaUmmaWarpSpecializedILi6ELi2ELi4ENS5_IJNS4_1CILi2EEENSA_ILi1EEESC_EEEEENS5_IJNSA_ILi64EEENSA_ILi160EEESF_EEENS_6half_tENS5_IJlSC_lEEESI_SJ_NS4_8TiledMMAINS4_8MMA_AtomIJNS4_20SM100_MMA_F16BF16_SSISI_SI_fLi64ELi160ELNS4_4UMMA5MajorE0ELSO_0ELNSN_7ScaleInE0ELSP_0EEEEEENS4_6LayoutINS5_IJSC_SC_SC_EEENS5_IJNSA_ILi0EEESU_SU_EEEEENS5_IJNS4_10UnderscoreESX_SX_EEEEENS4_13SM90_TMA_LOADENS4_14ComposedLayoutINS4_7SwizzleILi3ELi4ELi3EEENS4_18smem_ptr_flag_bitsILi16EEENSS_INS5_IJNSA_ILi8EEESF_EEENS5_IJSF_SC_EEEEEEEvNS4_8identityENS4_23SM90_TMA_LOAD_MULTICASTES1A_vS1B_EENS_8epilogue10collective18CollectiveEpilogueINS1E_23Sm100TmaWarpSpecializedILi2ELi1ELi80ELb1ELb0EEEJSH_NS5_IJNSS_ISF_SC_EENSS_ISG_SC_EEEEESI_SJ_SI_SJ_NS1E_6fusion15FusionCallbacksIS1I_NS1M_17LinearCombinationISI_fSI_fLNS_15FloatRoundStyleE2EEESH_S1L_JEEENS4_5SM1004TMEM4LOAD26SM100_TMEM_LOAD_16dp256b4xES10_NS11_INS12_ILi2ELi4ELi3EEES15_NSS_INS5_IJS16_NSA_ILi32EEEEEENS5_IJS1X_SC_EEEEEEENS4_17SM75_U32x4_LDSM_NENS4_14SM90_TMA_STOREES21_NS4_17SM90_U32x4_STSM_NENS4_39AutoVectorizingCopyWithAssumedAlignmentILi128EEEEEEvvEEEEvNT_6ParamsE --------------------------
	.section	.nv.shared._ZN7cutlass13device_kernelINS_4gemm6kernel13GemmUniversalIN4cute5tupleIJiiiiEEENS1_10collective13CollectiveMmaINS1_35MainloopSm100TmaUmmaWarpSpecializedILi6ELi2ELi4ENS5_IJNS4_1CILi2EEENSA_ILi1EEESC_EEEEENS5_IJNSA_ILi64EEENSA_ILi160EEESF_EEENS_6half_tENS5_IJlSC_lEEESI_SJ_NS4_8TiledMMAINS4_8MMA_AtomIJNS4_20SM100_MMA_F16BF16_SSISI_SI_fLi64ELi160ELNS4_4UMMA5MajorE0ELSO_0ELNSN_7ScaleInE0ELSP_0EEEEEENS4_6LayoutINS5_IJSC_SC_SC_EEENS5_IJNSA_ILi0EEESU_SU_EEEEENS5_IJNS4_10UnderscoreESX_SX_EEEEENS4_13SM90_TMA_LOADENS4_14ComposedLayoutINS4_7SwizzleILi3ELi4ELi3EEENS4_18smem_ptr_flag_bitsILi16EEENSS_INS5_IJNSA_ILi8EEESF_EEENS5_IJSF_SC_EEEEEEEvNS4_8identityENS4_23SM90_TMA_LOAD_MULTICASTES1A_vS1B_EENS_8epilogue10collective18CollectiveEpilogueINS1E_23Sm100TmaWarpSpecializedILi2ELi1ELi80ELb1ELb0EEEJSH_NS5_IJNSS_ISF_SC_EENSS_ISG_SC_EEEEESI_SJ_SI_SJ_NS1E_6fusion15FusionCallbacksIS1I_NS1M_17LinearCombinationISI_fSI_fLNS_15FloatRoundStyleE2EEESH_S1L_JEEENS4_5SM1004TMEM4LOAD26SM100_TMEM_LOAD_16dp256b4xES10_NS11_INS12_ILi2ELi4ELi3EEES15_NSS_INS5_IJS16_NSA_ILi32EEEEEENS5_IJS1X_SC_EEEEEEENS4_17SM75_U32x4_LDSM_NENS4_14SM90_TMA_STOREES21_NS4_17SM90_U32x4_STSM_NENS4_39AutoVectorizingCopyWithAssumedAlignmentILi128EEEEEEvvEEEEvNT_6ParamsE,"aw",@nobits
	.sectionflags	@""
	.align	16
	.zero		1024


//--------------------- .nv.shared.reserved.0     --------------------------
	.section	.nv.shared.reserved.0,"aw",@nobits
	.weak		__nv_reservedSMEM_offset_0_alias
	.size		__nv_reservedSMEM_offset_0_alias, 0, 64
	.other		__nv_reservedSMEM_offset_0_alias,@"STO_CUDA_RESERVED_SHARED STV_DEFAULT"
__nv_reservedSMEM_offset_0_alias:
	.zero		0
.nv.shared.reserved.0:
	.zero		64
	.weak		__nv_reservedSMEM_tcgen05_partition
	.type		__nv_reservedSMEM_tcgen05_partition,@object
	.size		__nv_reservedSMEM_tcgen05_partition,(.L_0 - __nv_reservedSMEM_tcgen05_partition)
__nv_reservedSMEM_tcgen05_partition:
	.zero		32
.L_0:


//--------------------- .nv.global                --------------------------
	.section	.nv.global,"aw",@nobits
.nv.global:
	.type		_ZN40_INTERNAL_6ccd7e42_4_k_cu_1eb448f5_241034cute1_E,@object
	.size		_ZN40_INTERNAL_6ccd7e42_4_k_cu_1eb448f5_241034cute1_E,(_ZN40_INTERNAL_6ccd7e42_4_k_cu_1eb448f5_241034cuda3std3__45__cpo6cbeginE - _ZN40_INTERNAL_6ccd7e42_4_k_cu_1eb448f5_241034cute1_E)
_ZN40_INTERNAL_6ccd7e42_4_k_cu_1eb448f5_241034cute1_E:
	.zero		1
	.type		_ZN40_INTERNAL_6ccd7e42_4_k_cu_1eb448f5_241034cuda3std3__45__cpo6cbeginE,@object
	.size		_ZN40_INTERNAL_6ccd7e42_4_k_cu_1eb448f5_241034cuda3std3__45__cpo6cbeginE,(_ZN40_INTERNAL_6ccd7e42_4_k_cu_1eb448f5_241034cuda3std3__48in_placeE - _ZN40_INTERNAL_6ccd7e42_4_k_cu_1eb448f5_241034cuda3std3__45__cpo6cbeginE)
_ZN40_INTERNAL_6ccd7e42_4_k_cu_1eb448f5_241034cuda3std3__45__cpo6cbeginE:
	.zero		1
	.type		_ZN40_INTERNAL_6ccd7e42_4_k_cu_1eb448f5_241034cuda3std3__48in_placeE,@object
	.size		_ZN40_INTERNAL_6ccd7e42_4_k_cu_1eb448f5_241034cuda3std3__48in_placeE,(_ZN40_INTERNAL_6ccd7e42_4_k_cu_1eb448f5_241034cuda3std6ranges3__45__cpo9iter_moveE - _ZN40_INTERNAL_6ccd7e42_4_k_cu_1eb448f5_241034cuda3std3__48in_placeE)
_ZN40_INTERNAL_6ccd7e42_4_k_cu_1eb448f5_241034cuda3std3__48in_placeE:
	.zero		1
	.type		_ZN40_INTERNAL_6ccd7e42_4_k_cu_1eb448f5_241034cuda3std6ranges3__45__cpo9iter_moveE,@object
	.size		_ZN40_INTERNAL_6ccd7e42_4_k_cu_1eb448f5_241034cuda3std6ranges3__45__cpo9iter_moveE,(_ZN40_INTERNAL_6ccd7e42_4_k_cu_1eb448f5_241034cuda3std3__45__cpo5beginE - _ZN40_INTERNAL_6ccd7e42_4_k_cu_1eb448f5_241034cuda3std6ranges3__45__cpo9iter_moveE)
_ZN40_INTERNAL_6ccd7e42_4_k_cu_1eb448f5_241034cuda3std6ranges3__45__cpo9iter_moveE:
	.zero		1
	.type		_ZN40_INTERNAL_6ccd7e42_4_k_cu_1eb448f5_241034cuda3std3__45__cpo5beginE,@object
	.size		_ZN40_INTERNAL_6ccd7e42_4_k_cu_1eb448f5_241034cuda3std3__45__cpo5beginE,(_ZN40_INTERNAL_6ccd7e42_4_k_cu_1eb448f5_241034cuda3std3__442_GLOBAL__N__6ccd7e42_4_k_cu_1eb448f5_241036ignoreE - _ZN40_INTERNAL_6ccd7e42_4_k_cu_1eb448f5_241034cuda3std3__45__cpo5beginE)
_ZN40_INTERNAL_6ccd7e42_4_k_cu_1eb448f5_241034cuda3std3__45__cpo5beginE:
	.zero		1
	.type		_ZN40_INTERNAL_6ccd7e42_4_k_cu_1eb448f5_241034cuda3std3__442_GLOBAL__N__6ccd7e42_4_k_cu_1eb448f5_241036ignoreE,@object
	.size		_ZN40_INTERNAL_6ccd7e42_4_k_cu_1eb448f5_241034cuda3std3__442_GLOBAL__N__6ccd7e42_4_k_cu_1eb448f5_241036ignoreE,(_ZN40_INTERNAL_6ccd7e42_4_k_cu_1eb448f5_241034cute7productE - _ZN40_INTERNAL_6ccd7e42_4_k_cu_1eb448f5_241034cuda3std3__442_GLOBAL__N__6ccd7e42_4_k_cu_1eb448f5_241036ignoreE)
_ZN40_INTERNAL_6ccd7e42_4_k_cu_1eb448f5_241034cuda3std3__442_GLOBAL__N__6ccd7e42_4_k_cu_1eb448f5_241036ignoreE:
	.zero		1
	.type		_ZN40_INTERNAL_6ccd7e42_4_k_cu_1eb448f5_241034cute7productE,@object
	.size		_ZN40_INTERNAL_6ccd7e42_4_k_cu_1eb448f5_241034cute7productE,(_ZN40_INTERNAL_6ccd7e42_4_k_cu_1eb448f5_241034cuda3std3__45__cpo3endE - _ZN40_INTERNAL_6ccd7e42_4_k_cu_1eb448f5_241034cute7productE)
_ZN40_INTERNAL_6ccd7e42_4_k_cu_1eb448f5_241034cute7productE:
	.zero		1
	.type		_ZN40_INTERNAL_6ccd7e42_4_k_cu_1eb448f5_241034cuda3std3__45__cpo3endE,@object
	.size		_ZN40_INTERNAL_6ccd7e42_4_k_cu_1eb448f5_241034cuda3std3__45__cpo3endE,(_ZN40_INTERNAL_6ccd7e42_4_k_cu_1eb448f5_241034cuda3std3__419piecewise_constructE - _ZN40_INTERNAL_6ccd7e42_4_k_cu_1eb448f5_241034cuda3std3__45__cpo3endE)
_ZN40_INTERNAL_6ccd7e42_4_k_cu_1eb448f5_241034cuda3std3__45__cpo3endE:
	.zero		1
	.type		_ZN40_INTERNAL_6ccd7e42_4_k_cu_1eb448f5_241034cuda3std3__419piecewise_constructE,@object
	.size		_ZN40_INTERNAL_6ccd7e42_4_k_cu_1eb448f5_241034cuda3std3__419piecewise_constructE,(_ZN40_INTERNAL_6ccd7e42_4_k_cu_1eb448f5_241034cuda3std3__45__cpo4cendE - _ZN40_INTERNAL_6ccd7e42_4_k_cu_1eb448f5_241034cuda3std3__419piecewise_constructE)
_ZN40_INTERNAL_6ccd7e42_4_k_cu_1eb448f5_241034cuda3std3__419piecewise_constructE:
	.zero		1
	.type		_ZN40_INTERNAL_6ccd7e42_4_k_cu_1eb448f5_241034cuda3std3__45__cpo4cendE,@object
	.size		_ZN40_INTERNAL_6ccd7e42_4_k_cu_1eb448f5_241034cuda3std3__45__cpo4cendE,(_ZN40_INTERNAL_6ccd7e42_4_k_cu_1eb448f5_241034cuda3std6ranges3__45__cpo4swapE - _ZN40_INTERNAL_6ccd7e42_4_k_cu_1eb448f5_241034cuda3std3__45__cpo4cendE)
_ZN40_INTERNAL_6ccd7e42_4_k_cu_1eb448f5_241034cuda3std3__45__cpo4cendE:
	.zero		1
	.type		_ZN40_INTERNAL_6ccd7e42_4_k_cu_1eb448f5_241034cuda3std6ranges3__45__cpo4swapE,@object
	.size		_ZN40_INTERNAL_6ccd7e42_4_k_cu_1eb448f5_241034cuda3std6ranges3__45__cpo4swapE,(.L_10 - _ZN40_INTERNAL_6ccd7e42_4_k_cu_1eb448f5_241034cuda3std6ranges3__45__cpo4swapE)
_ZN40_INTERNAL_6ccd7e42_4_k_cu_1eb448f5_241034cuda3std6ranges3__45__cpo4swapE:
	.zero		1
.L_10:


//--------------------- .nv.constant0._ZN7cutlass13device_kernelINS_4gemm6kernel13GemmUniversalIN4cute5tupleIJiiiiEEENS1_10collective13CollectiveMmaINS1_35MainloopSm100TmaUmmaWarpSpecializedILi6ELi2ELi4ENS5_IJNS4_1CILi2EEENSA_ILi1EEESC_EEEEENS5_IJNSA_ILi64EEENSA_ILi160EEESF_EEENS_6half_tENS5_IJlSC_lEEESI_SJ_NS4_8TiledMMAINS4_8MMA_AtomIJNS4_20SM100_MMA_F16BF16_SSISI_SI_fLi64ELi160ELNS4_4UMMA5MajorE0ELSO_0ELNSN_7ScaleInE0ELSP_0EEEEEENS4_6LayoutINS5_IJSC_SC_SC_EEENS5_IJNSA_ILi0EEESU_SU_EEEEENS5_IJNS4_10UnderscoreESX_SX_EEEEENS4_13SM90_TMA_LOADENS4_14ComposedLayoutINS4_7SwizzleILi3ELi4ELi3EEENS4_18smem_ptr_flag_bitsILi16EEENSS_INS5_IJNSA_ILi8EEESF_EEENS5_IJSF_SC_EEEEEEEvNS4_8identityENS4_23SM90_TMA_LOAD_MULTICASTES1A_vS1B_EENS_8epilogue10collective18CollectiveEpilogueINS1E_23Sm100TmaWarpSpecializedILi2ELi1ELi80ELb1ELb0EEEJSH_NS5_IJNSS_ISF_SC_EENSS_ISG_SC_EEEEESI_SJ_SI_SJ_NS1E_6fusion15FusionCallbacksIS1I_NS1M_17LinearCombinationISI_fSI_fLNS_15FloatRoundStyleE2EEESH_S1L_JEEENS4_5SM1004TMEM4LOAD26SM100_TMEM_LOAD_16dp256b4xES10_NS11_INS12_ILi2ELi4ELi3EEES15_NSS_INS5_IJS16_NSA_ILi32EEEEEENS5_IJS1X_SC_EEEEEEENS4_17SM75_U32x4_LDSM_NENS4_14SM90_TMA_STOREES21_NS4_17SM90_U32x4_STSM_NENS4_39AutoVectorizingCopyWithAssumedAlignmentILi128EEEEEEvvEEEEvNT_6ParamsE --------------------------
	.section	.nv.constant0._ZN7cutlass13device_kernelINS_4gemm6kernel13GemmUniversalIN4cute5tupleIJiiiiEEENS1_10collective13CollectiveMmaINS1_35MainloopSm100TmaUmmaWarpSpecializedILi6ELi2ELi4ENS5_IJNS4_1CILi2EEENSA_ILi1EEESC_EEEEENS5_IJNSA_ILi64EEENSA_ILi160EEESF_EEENS_6half_tENS5_IJlSC_lEEESI_SJ_NS4_8TiledMMAINS4_8MMA_AtomIJNS4_20SM100_MMA_F16BF16_SSISI_SI_fLi64ELi160ELNS4_4UMMA5MajorE0ELSO_0ELNSN_7ScaleInE0ELSP_0EEEEEENS4_6LayoutINS5_IJSC_SC_SC_EEENS5_IJNSA_ILi0EEESU_SU_EEEEENS5_IJNS4_10UnderscoreESX_SX_EEEEENS4_13SM90_TMA_LOADENS4_14ComposedLayoutINS4_7SwizzleILi3ELi4ELi3EEENS4_18smem_ptr_flag_bitsILi16EEENSS_INS5_IJNSA_ILi8EEESF_EEENS5_IJSF_SC_EEEEEEEvNS4_8identityENS4_23SM90_TMA_LOAD_MULTICASTES1A_vS1B_EENS_8epilogue10collective18CollectiveEpilogueINS1E_23Sm100TmaWarpSpecializedILi2ELi1ELi80ELb1ELb0EEEJSH_NS5_IJNSS_ISF_SC_EENSS_ISG_SC_EEEEESI_SJ_SI_SJ_NS1E_6fusion15FusionCallbacksIS1I_NS1M_17LinearCombinationISI_fSI_fLNS_15FloatRoundStyleE2EEESH_S1L_JEEENS4_5SM1004TMEM4LOAD26SM100_TMEM_LOAD_16dp256b4xES10_NS11_INS12_ILi2ELi4ELi3EEES15_NSS_INS5_IJS16_NSA_ILi32EEEEEENS5_IJS1X_SC_EEEEEEENS4_17SM75_U32x4_LDSM_NENS4_14SM90_TMA_STOREES21_NS4_17SM90_U32x4_STSM_NENS4_39AutoVectorizingCopyWithAssumedAlignmentILi128EEEEEEvvEEEEvNT_6ParamsE,"a",@progbits
	.sectionflags	@""
	.align	4
.nv.constant0._ZN7cutlass13device_kernelINS_4gemm6kernel13GemmUniversalIN4cute5tupleIJiiiiEEENS1_10collective13CollectiveMmaINS1_35MainloopSm100TmaUmmaWarpSpecializedILi6ELi2ELi4ENS5_IJNS4_1CILi2EEENSA_ILi1EEESC_EEEEENS5_IJNSA_ILi64EEENSA_ILi160EEESF_EEENS_6half_tENS5_IJlSC_lEEESI_SJ_NS4_8TiledMMAINS4_8MMA_AtomIJNS4_20SM100_MMA_F16BF16_SSISI_SI_fLi64ELi160ELNS4_4UMMA5MajorE0ELSO_0ELNSN_7ScaleInE0ELSP_0EEEEEENS4_6LayoutINS5_IJSC_SC_SC_EEENS5_IJNSA_ILi0EEESU_SU_EEEEENS5_IJNS4_10UnderscoreESX_SX_EEEEENS4_13SM90_TMA_LOADENS4_14ComposedLayoutINS4_7SwizzleILi3ELi4ELi3EEENS4_18smem_ptr_flag_bitsILi16EEENSS_INS5_IJNSA_ILi8EEESF_EEENS5_IJSF_SC_EEEEEEEvNS4_8identityENS4_23SM90_TMA_LOAD_MULTICASTES1A_vS1B_EENS_8epilogue10collective18CollectiveEpilogueINS1E_23Sm100TmaWarpSpecializedILi2ELi1ELi80ELb1ELb0EEEJSH_NS5_IJNSS_ISF_SC_EENSS_ISG_SC_EEEEESI_SJ_SI_SJ_NS1E_6fusion15FusionCallbacksIS1I_NS1M_17LinearCombinationISI_fSI_fLNS_15FloatRoundStyleE2EEESH_S1L_JEEENS4_5SM1004TMEM4LOAD26SM100_TMEM_LOAD_16dp256b4xES10_NS11_INS12_ILi2ELi4ELi3EEES15_NSS_INS5_IJS16_NSA_ILi32EEEEEENS5_IJS1X_SC_EEEEEEENS4_17SM75_U32x4_LDSM_NENS4_14SM90_TMA_STOREES21_NS4_17SM90_U32x4_STSM_NENS4_39AutoVectorizingCopyWithAssumedAlignmentILi128EEEEEEvvEEEEvNT_6ParamsE:
	.zero		2944


//--------------------- SYMBOLS --------------------------

	.type		.nv.reservedSmem.offset0,@object
	.size		.nv.reservedSmem.offset0,0x4
	.type		.nv.reservedSmem.cap,@object
	.size		.nv.reservedSmem.cap,0x4
	.type		__assertfail,@function
